	.target	sm_100a

	.elftype	@"ET_EXEC"


//--------------------- .note.nv.tkinfo           --------------------------
	.section	.note.nv.tkinfo,"",@"SHT_NOTE"
	.sectionflags	@"SHF_NOTE_NV_TKINFO"
	.tkinfo
        /*0018*/ 	.word	0x00000081
        /*0030*/ 	.string	""
        /*0030*/ 	.string	"ptxas-blackwell"
        /*0030*/ 	.string	"Cuda compilation tools, release 12.9, V12.9.86"
        /*0030*/ 	.string	"Build cuda_12.9.r12.9/compiler.36037853_0"
        /*0030*/ 	.string	"-v  -suppress-debug-info  -lineinfo  -arch sm_100a "



//--------------------- .note.nv.cuver            --------------------------
	.section	.note.nv.cuver,"",@"SHT_NOTE"
	.sectionflags	@"SHF_NOTE_NV_CUVER"
        /*0018*/ 	.short	0x0001
        /*001a*/ 	.short	0x0064
        /*001c*/ 	.short	0x0001
        /*001e*/ 	.short	0x0000
        /*0020*/ 	.short	0x0001
        /*0022*/ 	.short	0x0000


//--------------------- .nv.info                  --------------------------
	.section	.nv.info,"",@"SHT_CUDA_INFO"
	.align	4


	//----- nvinfo : EIATTR_REGCOUNT
	.align		4
        /*0000*/ 	.byte	0x04, 0x2f
        /*0002*/ 	.short	(.L_4 - .L_3)
	.align		4
.L_3:
        /*0004*/ 	.word	index@(gluon_tcgen05)
        /*0008*/ 	.word	0x00000088


	//----- nvinfo : EIATTR_FRAME_SIZE
	.align		4
.L_4:
        /*000c*/ 	.byte	0x04, 0x11
        /*000e*/ 	.short	(.L_6 - .L_5)
	.align		4
.L_5:
        /*0010*/ 	.word	index@($__internal_2_$__cuda_sm10x_tcgen05_guardrail_trap_unallocated_columns_being_dealloced)
        /*0014*/ 	.word	0x00000000


	//----- nvinfo : EIATTR_FRAME_SIZE
	.align		4
.L_6:
        /*0018*/ 	.byte	0x04, 0x11
        /*001a*/ 	.short	(.L_8 - .L_7)
	.align		4
.L_7:
        /*001c*/ 	.word	index@($__internal_1_$__cuda_sm10x_tcgen05_guardrail_trap_phase_invalid_during_alloc)
        /*0020*/ 	.word	0x00000000


	//----- nvinfo : EIATTR_FRAME_SIZE
	.align		4
.L_8:
        /*0024*/ 	.byte	0x04, 0x11
        /*0026*/ 	.short	(.L_10 - .L_9)
	.align		4
.L_9:
        /*0028*/ 	.word	index@($__internal_0_$__cuda_sm10x_tcgen05_guardrail_trap_col_being_dealloced_not_returned_by_alloc)
        /*002c*/ 	.word	0x00000000


	//----- nvinfo : EIATTR_FRAME_SIZE
	.align		4
.L_10:
        /*0030*/ 	.byte	0x04, 0x11
        /*0032*/ 	.short	(.L_12 - .L_11)
	.align		4
.L_11:
        /*0034*/ 	.word	index@(gluon_tcgen05)
        /*0038*/ 	.word	0x00000000


	//----- nvinfo : EIATTR_MIN_STACK_SIZE
	.align		4
.L_12:
        /*003c*/ 	.byte	0x04, 0x12
        /*003e*/ 	.short	(.L_14 - .L_13)
	.align		4
.L_13:
        /*0040*/ 	.word	index@(gluon_tcgen05)
        /*0044*/ 	.word	0x00000000
.L_14:


//--------------------- .nv.info.gluon_tcgen05    --------------------------
	.section	.nv.info.gluon_tcgen05,"",@"SHT_CUDA_INFO"
	.sectionflags	@""
	.align	4


	//----- nvinfo : EIATTR_CUDA_API_VERSION
	.align		4
        /*0000*/ 	.byte	0x04, 0x37
        /*0002*/ 	.short	(.L_16 - .L_15)
.L_15:
        /*0004*/ 	.word	0x00000081


	//----- nvinfo : EIATTR_KPARAM_INFO
	.align		4
.L_16:
        /*0008*/ 	.byte	0x04, 0x17
        /*000a*/ 	.short	(.L_18 - .L_17)
.L_17:
        /*000c*/ 	.word	0x00000000
        /*0010*/ 	.short	0x000a
        /*0012*/ 	.short	0x0048
        /*0014*/ 	.byte	0x00, 0xf4, 0x21, 0x00


	//----- nvinfo : EIATTR_KPARAM_INFO
	.align		4
.L_18:
        /*0018*/ 	.byte	0x04, 0x17
        /*001a*/ 	.short	(.L_20 - .L_19)
.L_19:
        /*001c*/ 	.word	0x00000000
        /*0020*/ 	.short	0x0009
        /*0022*/ 	.short	0x0040
        /*0024*/ 	.byte	0x00, 0xf4, 0x21, 0x00


	//----- nvinfo : EIATTR_KPARAM_INFO
	.align		4
.L_20:
        /*0028*/ 	.byte	0x04, 0x17
        /*002a*/ 	.short	(.L_22 - .L_21)
.L_21:
        /*002c*/ 	.word	0x00000000
        /*0030*/ 	.short	0x0008
        /*0032*/ 	.short	0x0038
        /*0034*/ 	.byte	0x00, 0xf0, 0x21, 0x00


	//----- nvinfo : EIATTR_KPARAM_INFO
	.align		4
.L_22:
        /*0038*/ 	.byte	0x04, 0x17
        /*003a*/ 	.short	(.L_24 - .L_23)
.L_23:
        /*003c*/ 	.word	0x00000000
        /*0040*/ 	.short	0x0007
        /*0042*/ 	.short	0x0030
        /*0044*/ 	.byte	0x00, 0xf0, 0x21, 0x00


	//----- nvinfo : EIATTR_KPARAM_INFO
	.align		4
.L_24:
        /*0048*/ 	.byte	0x04, 0x17
        /*004a*/ 	.short	(.L_26 - .L_25)
.L_25:
        /*004c*/ 	.word	0x00000000
        /*0050*/ 	.short	0x0006
        /*0052*/ 	.short	0x0028
        /*0054*/ 	.byte	0x00, 0xf0, 0x21, 0x00


	//----- nvinfo : EIATTR_KPARAM_INFO
	.align		4
.L_26:
        /*0058*/ 	.byte	0x04, 0x17
        /*005a*/ 	.short	(.L_28 - .L_27)
.L_27:
        /*005c*/ 	.word	0x00000000
        /*0060*/ 	.short	0x0005
        /*0062*/ 	.short	0x0020
        /*0064*/ 	.byte	0x00, 0xf0, 0x11, 0x00


	//----- nvinfo : EIATTR_KPARAM_INFO
	.align		4
.L_28:
        /*0068*/ 	.byte	0x04, 0x17
        /*006a*/ 	.short	(.L_30 - .L_29)
.L_29:
        /*006c*/ 	.word	0x00000000
        /*0070*/ 	.short	0x0004
        /*0072*/ 	.short	0x001c
        /*0074*/ 	.byte	0x00, 0xf0, 0x11, 0x00


	//----- nvinfo : EIATTR_KPARAM_INFO
	.align		4
.L_30:
        /*0078*/ 	.byte	0x04, 0x17
        /*007a*/ 	.short	(.L_32 - .L_31)
.L_31:
        /*007c*/ 	.word	0x00000000
        /*0080*/ 	.short	0x0003
        /*0082*/ 	.short	0x0018
        /*0084*/ 	.byte	0x00, 0xf0, 0x11, 0x00


	//----- nvinfo : EIATTR_KPARAM_INFO
	.align		4
.L_32:
        /*0088*/ 	.byte	0x04, 0x17
        /*008a*/ 	.short	(.L_34 - .L_33)
.L_33:
        /*008c*/ 	.word	0x00000000
        /*0090*/ 	.short	0x0002
        /*0092*/ 	.short	0x0010
        /*0094*/ 	.byte	0x00, 0xf4, 0x21, 0x00


	//----- nvinfo : EIATTR_KPARAM_INFO
	.align		4
.L_34:
        /*0098*/ 	.byte	0x04, 0x17
        /*009a*/ 	.short	(.L_36 - .L_35)
.L_35:
        /*009c*/ 	.word	0x00000000
        /*00a0*/ 	.short	0x0001
        /*00a2*/ 	.short	0x0008
        /*00a4*/ 	.byte	0x00, 0xf4, 0x21, 0x00


	//----- nvinfo : EIATTR_KPARAM_INFO
	.align		4
.L_36:
        /*00a8*/ 	.byte	0x04, 0x17
        /*00aa*/ 	.short	(.L_38 - .L_37)
.L_37:
        /*00ac*/ 	.word	0x00000000
        /*00b0*/ 	.short	0x0000
        /*00b2*/ 	.short	0x0000
        /*00b4*/ 	.byte	0x00, 0xf4, 0x21, 0x00


	//----- nvinfo : EIATTR_AT_ENTRY_FRAGMENTS
	.align		4
.L_38:
        /*00b8*/ 	.byte	0x04, 0x4f
        /*00ba*/ 	.short	(.L_40 - .L_39)


	//   ....[0]....
.L_39:
        /*00bc*/ 	.word	0x00000004


	//----- nvinfo : EIATTR_RESERVED_SMEM_USED
	.align		4
.L_40:
        /*00c0*/ 	.byte	0x01, 0x41
	.zero		2


	//----- nvinfo : EIATTR_SPARSE_MMA_MASK
	.align		4
        /*00c4*/ 	.byte	0x03, 0x50
        /*00c6*/ 	.short	0x0000


	//----- nvinfo : EIATTR_TCGEN05_1CTA_USED
	.align		4
        /*00c8*/ 	.byte	0x01, 0x51
	.zero		2


	//----- nvinfo : EIATTR_MAXREG_COUNT
	.align		4
        /*00cc*/ 	.byte	0x03, 0x1b
        /*00ce*/ 	.short	0x00ff


	//----- nvinfo : EIATTR_NUM_BARRIERS
	.align		4
        /*00d0*/ 	.byte	0x02, 0x4c
        /*00d2*/ 	.byte	0x01
	.zero		1


	//----- nvinfo : EIATTR_INT_WARP_WIDE_INSTR_OFFSETS
	.align		4
        /*00d4*/ 	.byte	0x04, 0x31
        /*00d6*/ 	.short	(.L_42 - .L_41)


	//   ....[0]....
.L_41:
        /*00d8*/ 	.word	0x00001670


	//   ....[1]....
        /*00dc*/ 	.word	0x00001690


	//   ....[2]....
        /*00e0*/ 	.word	0x00001710


	//   ....[3]....
        /*00e4*/ 	.word	0x00001ad0


	//   ....[4]....
        /*00e8*/ 	.word	0x00001ae0


	//   ....[5]....
        /*00ec*/ 	.word	0x00001b40


	//   ....[6]....
        /*00f0*/ 	.word	0x00001b50


	//   ....[7]....
        /*00f4*/ 	.word	0x00001e20


	//   ....[8]....
        /*00f8*/ 	.word	0x00001e30


	//   ....[9]....
        /*00fc*/ 	.word	0x00001fb0


	//   ....[10]....
        /*0100*/ 	.word	0x00001fe0


	//   ....[11]....
        /*0104*/ 	.word	0x00002010


	//   ....[12]....
        /*0108*/ 	.word	0x00002030


	//   ....[13]....
        /*010c*/ 	.word	0x00002330


	//   ....[14]....
        /*0110*/ 	.word	0x00002340


	//   ....[15]....
        /*0114*/ 	.word	0x00002710


	//   ....[16]....
        /*0118*/ 	.word	0x00002720


	//   ....[17]....
        /*011c*/ 	.word	0x00002e10


	//   ....[18]....
        /*0120*/ 	.word	0x00002e60


	//----- nvinfo : EIATTR_COOP_GROUP_MASK_REGIDS
	.align		4
.L_42:
        /*0124*/ 	.byte	0x04, 0x29
        /*0126*/ 	.short	(.L_44 - .L_43)


	//   ....[0]....
.L_43:
        /*0128*/ 	.word	0xffffffff


	//   ....[1]....
        /*012c*/ 	.word	0xffffffff


	//   ....[2]....
        /*0130*/ 	.word	0xffffffff


	//   ....[3]....
        /*0134*/ 	.word	0xffffffff


	//   ....[4]....
        /*0138*/ 	.word	0xffffffff


	//   ....[5]....
        /*013c*/ 	.word	0xffffffff


	//   ....[6]....
        /*0140*/ 	.word	0xffffffff


	//   ....[7]....
        /*0144*/ 	.word	0xffffffff


	//   ....[8]....
        /*0148*/ 	.word	0xffffffff


	//   ....[9]....
        /*014c*/ 	.word	0xffffffff


	//----- nvinfo : EIATTR_COOP_GROUP_INSTR_OFFSETS
	.align		4
.L_44:
        /*0150*/ 	.byte	0x04, 0x28
        /*0152*/ 	.short	(.L_46 - .L_45)


	//   ....[0]....
.L_45:
        /*0154*/ 	.word	0x00000050


	//   ....[1]....
        /*0158*/ 	.word	0x00000310


	//   ....[2]....
        /*015c*/ 	.word	0x000004f0


	//   ....[3]....
        /*0160*/ 	.word	0x00000980


	//   ....[4]....
        /*0164*/ 	.word	0x00000ac0


	//   ....[5]....
        /*0168*/ 	.word	0x00000fa0


	//   ....[6]....
        /*016c*/ 	.word	0x000010e0


	//   ....[7]....
        /*0170*/ 	.word	0x00001530


	//   ....[8]....
        /*0174*/ 	.word	0x00002ca0


	//   ....[9]....
        /*0178*/ 	.word	0x00002f10


	//----- nvinfo : EIATTR_VRC_CTA_INIT_COUNT
	.align		4
.L_46:
        /*017c*/ 	.byte	0x02, 0x4a
        /*017e*/ 	.byte	0x80
	.zero		1


	//----- nvinfo : EIATTR_MBARRIER_INSTR_OFFSETS
	.align		4
        /*0180*/ 	.byte	0x04, 0x39
        /*0182*/ 	.short	(.L_48 - .L_47)


	//   ....[0]....
.L_47:
        /*0184*/ 	.word	0x00001730
        /*0188*/ 	.word	0x000000ff
        /*018c*/ 	.word	0x00028000
        /*0190*/ 	.short	0x0100
        /*0192*/ 	.byte	0x08
	.zero		1


	//   ....[1]....
        /*0194*/ 	.word	0x00001740
        /*0198*/ 	.word	0x000000ff
        /*019c*/ 	.word	0x00028020
        /*01a0*/ 	.short	0x0100
        /*01a2*/ 	.byte	0x08
	.zero		1


	//   ....[2]....
        /*01a4*/ 	.word	0x000017f0
        /*01a8*/ 	.word	0x000000ff
        /*01ac*/ 	.word	0x00028008
        /*01b0*/ 	.short	0x0100
        /*01b2*/ 	.byte	0x08
	.zero		1


	//   ....[3]....
        /*01b4*/ 	.word	0x00001800
        /*01b8*/ 	.word	0x000000ff
        /*01bc*/ 	.word	0x00028028
        /*01c0*/ 	.short	0x0100
        /*01c2*/ 	.byte	0x08
	.zero		1


	//   ....[4]....
        /*01c4*/ 	.word	0x000018e0
        /*01c8*/ 	.word	0x000000ff
        /*01cc*/ 	.word	0x00028010
        /*01d0*/ 	.short	0x0100
        /*01d2*/ 	.byte	0x08
	.zero		1


	//   ....[5]....
        /*01d4*/ 	.word	0x000018f0
        /*01d8*/ 	.word	0x000000ff
        /*01dc*/ 	.word	0x00028030
        /*01e0*/ 	.short	0x0100
        /*01e2*/ 	.byte	0x08
	.zero		1


	//   ....[6]....
        /*01e4*/ 	.word	0x00001a00
        /*01e8*/ 	.word	0x000000ff
        /*01ec*/ 	.word	0x00028018
        /*01f0*/ 	.short	0x0100
        /*01f2*/ 	.byte	0x08
	.zero		1


	//   ....[7]....
        /*01f4*/ 	.word	0x00001a10
        /*01f8*/ 	.word	0x000000ff
        /*01fc*/ 	.word	0x00028038
        /*0200*/ 	.short	0x0100
        /*0202*/ 	.byte	0x08
	.zero		1


	//   ....[8]....
        /*0204*/ 	.word	0x00001be0
        /*0208*/ 	.word	0x000000ff
        /*020c*/ 	.word	0x00028000
        /*0210*/ 	.short	0x010a
        /*0212*/ 	.byte	0x08
	.zero		1


	//   ....[9]....
        /*0214*/ 	.word	0x00001e80
        /*0218*/ 	.word	0x000000ff
        /*021c*/ 	.word	0x00028020
        /*0220*/ 	.short	0x010a
        /*0222*/ 	.byte	0x08
	.zero		1


	//   ....[10]....
        /*0224*/ 	.word	0x000020b0
        /*0228*/ 	.word	0x000000ff
        /*022c*/ 	.word	0x00028000
        /*0230*/ 	.short	0x010a
        /*0232*/ 	.byte	0x1c
	.zero		1


	//   ....[11]....
        /*0234*/ 	.word	0x00002380
        /*0238*/ 	.word	0x000000ff
        /*023c*/ 	.word	0x00028020
        /*0240*/ 	.short	0x010a
        /*0242*/ 	.byte	0x1c
	.zero		1


	//   ....[12]....
        /*0244*/ 	.word	0x00002450
        /*0248*/ 	.word	0x000000ff
        /*024c*/ 	.word	0x00028000
        /*0250*/ 	.short	0x0108
        /*0252*/ 	.byte	0x08
	.zero		1


	//   ....[13]....
        /*0254*/ 	.word	0x00002460
        /*0258*/ 	.word	0x000000ff
        /*025c*/ 	.word	0x00028020
        /*0260*/ 	.short	0x0108
        /*0262*/ 	.byte	0x08
	.zero		1


	//   ....[14]....
        /*0264*/ 	.word	0x000024b0
        /*0268*/ 	.word	0x000000ff
        /*026c*/ 	.word	0x00028008
        /*0270*/ 	.short	0x0108
        /*0272*/ 	.byte	0x08
	.zero		1


	//   ....[15]....
        /*0274*/ 	.word	0x000024c0
        /*0278*/ 	.word	0x000000ff
        /*027c*/ 	.word	0x00028028
        /*0280*/ 	.short	0x0108
        /*0282*/ 	.byte	0x08
	.zero		1


	//   ....[16]....
        /*0284*/ 	.word	0x00002510
        /*0288*/ 	.word	0x000000ff
        /*028c*/ 	.word	0x00028010
        /*0290*/ 	.short	0x0108
        /*0292*/ 	.byte	0x08
	.zero		1


	//   ....[17]....
        /*0294*/ 	.word	0x00002520
        /*0298*/ 	.word	0x000000ff
        /*029c*/ 	.word	0x00028030
        /*02a0*/ 	.short	0x0108
        /*02a2*/ 	.byte	0x08
	.zero		1


	//   ....[18]....
        /*02a4*/ 	.word	0x00002570
        /*02a8*/ 	.word	0x000000ff
        /*02ac*/ 	.word	0x00028018
        /*02b0*/ 	.short	0x0108
        /*02b2*/ 	.byte	0x08
	.zero		1


	//   ....[19]....
        /*02b4*/ 	.word	0x00002580
        /*02b8*/ 	.word	0x000000ff
        /*02bc*/ 	.word	0x00028038
        /*02c0*/ 	.short	0x0108
        /*02c2*/ 	.byte	0x08
	.zero		1


	//   ....[20]....
        /*02c4*/ 	.word	0x00002f30
        /*02c8*/ 	.word	0x000000ff
        /*02cc*/ 	.word	0x00028000
        /*02d0*/ 	.short	0x010a
        /*02d2*/ 	.byte	0x08
	.zero		1


	//   ....[21]....
        /*02d4*/ 	.word	0x00002f60
        /*02d8*/ 	.word	0x000000ff
        /*02dc*/ 	.word	0x00028020
        /*02e0*/ 	.short	0x010a
        /*02e2*/ 	.byte	0x08
	.zero		1


	//   ....[22]....
        /*02e4*/ 	.word	0x00002f90
        /*02e8*/ 	.word	0x000000ff
        /*02ec*/ 	.word	0x00028000
        /*02f0*/ 	.short	0x010a
        /*02f2*/ 	.byte	0x1c
	.zero		1


	//   ....[23]....
        /*02f4*/ 	.word	0x00002fc0
        /*02f8*/ 	.word	0x000000ff
        /*02fc*/ 	.word	0x00028020
        /*0300*/ 	.short	0x010a
        /*0302*/ 	.byte	0x1c
	.zero		1


	//----- nvinfo : EIATTR_NUM_MBARRIERS
	.align		4
.L_48:
        /*0304*/ 	.byte	0x03, 0x38
        /*0306*/ 	.short	0x0008


	//----- nvinfo : EIATTR_EXIT_INSTR_OFFSETS
	.align		4
        /*0308*/ 	.byte	0x04, 0x1c
        /*030a*/ 	.short	(.L_50 - .L_49)


	//   ....[0]....
.L_49:
        /*030c*/ 	.word	0x00002f20


	//----- nvinfo : EIATTR_REQNTID
	.align		4
.L_50:
        /*0310*/ 	.byte	0x04, 0x10
        /*0312*/ 	.short	(.L_52 - .L_51)
.L_51:
        /*0314*/ 	.word	0x00000080
        /*0318*/ 	.word	0x00000001
        /*031c*/ 	.word	0x00000001


	//----- nvinfo : EIATTR_CRS_STACK_SIZE
	.align		4
.L_52:
        /*0320*/ 	.byte	0x04, 0x1e
        /*0322*/ 	.short	(.L_54 - .L_53)
.L_53:
        /*0324*/ 	.word	0x00000000


	//----- nvinfo : EIATTR_CBANK_PARAM_SIZE
	.align		4
.L_54:
        /*0328*/ 	.byte	0x03, 0x19
        /*032a*/ 	.short	0x0050


	//----- nvinfo : EIATTR_PARAM_CBANK
	.align		4
        /*032c*/ 	.byte	0x04, 0x0a
        /*032e*/ 	.short	(.L_56 - .L_55)
	.align		4
.L_55:
        /*0330*/ 	.word	index@(.nv.constant0.gluon_tcgen05)
        /*0334*/ 	.short	0x0380
        /*0336*/ 	.short	0x0050


	//----- nvinfo : EIATTR_SW_WAR
	.align		4
.L_56:
        /*0338*/ 	.byte	0x04, 0x36
        /*033a*/ 	.short	(.L_58 - .L_57)
.L_57:
        /*033c*/ 	.word	0x00000008
.L_58:


//--------------------- .nv.compat                --------------------------
	.section	.nv.compat,"",@"SHT_CUDA_COMPAT_INFO"
	.align	4
        /*0000*/ 	.byte	0x02, 0x02, 0x02, 0x00, 0x02, 0x05, 0x05, 0x00, 0x02, 0x03, 0x03, 0x00, 0x02, 0x06, 0x01, 0x00


//--------------------- .nv.callgraph             --------------------------
	.section	.nv.callgraph,"",@"SHT_CUDA_CALLGRAPH"
	.align	4
	.sectionentsize	8
	.align		4
        /*0000*/ 	.word	0x00000000
	.align		4
        /*0004*/ 	.word	0xffffffff
	.align		4
        /*0008*/ 	.word	0x00000000
	.align		4
        /*000c*/ 	.word	0xfffffffe
	.align		4
        /*0010*/ 	.word	0x00000000
	.align		4
        /*0014*/ 	.word	0xfffffffd
	.align		4
        /*0018*/ 	.word	0x00000000
	.align		4
        /*001c*/ 	.word	0xfffffffc


//--------------------- .text.gluon_tcgen05       --------------------------
	.section	.text.gluon_tcgen05,"ax",@progbits
	.align	128
        .global         gluon_tcgen05
        .type           gluon_tcgen05,@function
        .size           gluon_tcgen05,(.L_x_86 - gluon_tcgen05)
        .other          gluon_tcgen05,@"STO_CUDA_ENTRY STV_DEFAULT"
gluon_tcgen05:
.text.gluon_tcgen05:
[----:B------:R-:W1:Y:S01]  /*0000*/  LDC R1, c[0x0][0x37c] ;  /* 0x0000df00ff017b82 */ /* 0x000e620000000800 */
[----:B------:R-:W2:Y:S02]  /*0010*/  S2R R0, SR_TID.X ;  /* 0x0000000000007919 */ /* 0x000ea40000002100 */
[----:B--2---:R-:W-:-:S13]  /*0020*/  ISETP.GE.U32.AND P2, PT, R0, 0x20, PT ;  /* 0x000000200000780c */ /* 0x004fda0003f46070 */
[----:B------:R-:W-:Y:S05]  /*0030*/  @P2 BRA `(.L_x_0) ;  /* 0x0000000000b82947 */ /* 0x000fea0003800000 */
[----:B------:R-:W2:Y:S01]  /*0040*/  S2UR UR6, SR_CgaCtaId ;  /* 0x00000000000679c3 */ /* 0x000ea20000008800 */
[----:B------:R-:W-:Y:S01]  /*0050*/  NOP ;  /* 0x0000000000007918 */ /* 0x000fe20000000000 */
[----:B------:R-:W-:Y:S02]  /*0060*/  UMOV UR4, 0x40 ;  /* 0x0000004000047882 */ /* 0x000fe40000000000 */
[----:B--2---:R-:W-:-:S09]  /*0070*/  ULEA UR4, UR6, UR4, 0x18 ;  /* 0x0000000406047291 */ /* 0x004fd2000f8ec0ff */
[----:B------:R-:W2:Y:S01]  /*0080*/  LDS.U8 R2, [UR4] ;  /* 0x00000004ff027984 */ /* 0x000ea20008000000 */
[----:B------:R-:W-:Y:S02]  /*0090*/  UMOV UR4, 0x400 ;  /* 0x0000040000047882 */ /* 0x000fe40000000000 */
[----:B------:R-:W-:Y:S01]  /*00a0*/  ULEA UR4, UR6, UR4, 0x18 ;  /* 0x0000000406047291 */ /* 0x000fe2000f8ec0ff */
[----:B--2---:R-:W-:-:S13]  /*00b0*/  ISETP.NE.AND P0, PT, R2, RZ, PT ;  /* 0x000000ff0200720c */ /* 0x004fda0003f05270 */
[----:B------:R-:W-:Y:S05]  /*00c0*/  @P0 BRA `(.L_x_1) ;  /* 0x00000000007c0947 */ /* 0x000fea0003800000 */
[----:B------:R-:W-:-:S13]  /*00d0*/  ELECT P0, URZ, PT ;  /* 0x0000000000ff782f */ /* 0x000fda0003800000 */
[----:B------:R-:W-:Y:S05]  /*00e0*/  @!P0 BRA `(.L_x_2) ;  /* 0x0000000000848947 */ /* 0x000fea0003800000 */
[----:B------:R-:W-:Y:S01]  /*00f0*/  UMOV UR5, 0x8 ;  /* 0x0000000800057882 */ /* 0x000fe20000000000 */
[----:B------:R-:W-:Y:S02]  /*0100*/  IMAD.MOV.U32 R5, RZ, RZ, 0x1 ;  /* 0x00000001ff057424 */ /* 0x000fe400078e00ff */
[----:B------:R-:W-:Y:S02]  /*0110*/  IMAD.MOV.U32 R3, RZ, RZ, 0xff ;  /* 0x000000ffff037424 */ /* 0x000fe400078e00ff */
[----:B------:R-:W-:Y:S04]  /*0120*/  DEPBAR.LE SB2, 0x36 ;  /* 0x0000ad800000791a */ /* 0x000fe80000000000 */
[----:B------:R-:W2:Y:S02]  /*0130*/  UTCATOMSWS.FIND_AND_SET.ALIGN UP0, UR5, UR5 ;  /* 0x00000005000575e3 */ /* 0x000ea40008000800 */
[----:B--2---:R-:W-:-:S04]  /*0140*/  PLOP3.LUT P0, PT, PT, PT, UP0, 0x80, 0x8 ;  /* 0x000000000008781c */ /* 0x004fc80003f0f008 */
[----:B------:R-:W-:-:S04]  /*0150*/  SEL R2, RZ, 0xffffffff, !P0 ;  /* 0xffffffffff027807 */ /* 0x000fc80004000000 */
[----:B------:R-:W-:Y:S01]  /*0160*/  ISETP.NE.AND P0, PT, R2, RZ, PT ;  /* 0x000000ff0200720c */ /* 0x000fe20003f05270 */
[----:B------:R-:W-:-:S12]  /*0170*/  IMAD.U32 R2, RZ, RZ, UR5 ;  /* 0x00000005ff027e24 */ /* 0x000fd8000f8e00ff */
[----:B------:R-:W-:Y:S05]  /*0180*/  @P0 BRA `(.L_x_3) ;  /* 0x0000000000240947 */ /* 0x000fea0003800000 */
.L_x_4:
[----:B------:R-:W-:Y:S05]  /*0190*/  NANOSLEEP 0x64 ;  /* 0x000000640000795d */ /* 0x000fea0003800000 */
[----:B------:R-:W-:-:S05]  /*01a0*/  UMOV UR5, 0x8 ;  /* 0x0000000800057882 */ /* 0x000fca0000000000 */
[----:B------:R-:W-:Y:S04]  /*01b0*/  DEPBAR.LE SB2, 0x36 ;  /* 0x0000ad800000791a */ /* 0x000fe80000000000 */
[----:B------:R-:W2:Y:S02]  /*01c0*/  UTCATOMSWS.FIND_AND_SET.ALIGN UP0, UR5, UR5 ;  /* 0x00000005000575e3 */ /* 0x000ea40008000800 */
[----:B--2---:R-:W-:-:S04]  /*01d0*/  PLOP3.LUT P0, PT, PT, PT, UP0, 0x80, 0x8 ;  /* 0x000000000008781c */ /* 0x004fc80003f0f008 */
[----:B------:R-:W-:-:S04]  /*01e0*/  SEL R2, RZ, 0xffffffff, !P0 ;  /* 0xffffffffff027807 */ /* 0x000fc80004000000 */
[----:B------:R-:W-:Y:S01]  /*01f0*/  ISETP.NE.AND P0, PT, R2, RZ, PT ;  /* 0x000000ff0200720c */ /* 0x000fe20003f05270 */
[----:B------:R-:W-:-:S12]  /*0200*/  IMAD.U32 R2, RZ, RZ, UR5 ;  /* 0x00000005ff027e24 */ /* 0x000fd8000f8e00ff */
[----:B------:R-:W-:Y:S05]  /*0210*/  @!P0 BRA `(.L_x_4) ;  /* 0xfffffffc00dc8947 */ /* 0x000fea000383ffff */
.L_x_3:
[C---:B------:R-:W-:Y:S01]  /*0220*/  VIADD R4, R2.reuse, 0x10 ;  /* 0x0000001002047836 */ /* 0x040fe20000000000 */
[----:B------:R-:W-:Y:S01]  /*0230*/  UMOV UR5, 0x50 ;  /* 0x0000005000057882 */ /* 0x000fe20000000000 */
[----:B------:R-:W-:Y:S01]  /*0240*/  SHF.L.U32 R3, R3, R2, RZ ;  /* 0x0000000203037219 */ /* 0x000fe200000006ff */
[----:B------:R-:W-:Y:S01]  /*0250*/  ULEA UR5, UR6, UR5, 0x18 ;  /* 0x0000000506057291 */ /* 0x000fe2000f8ec0ff */
[----:B------:R-:W-:Y:S01]  /*0260*/  IMAD.SHL.U32 R2, R2, 0x20, RZ ;  /* 0x0000002002027824 */ /* 0x000fe200078e00ff */
[----:B------:R-:W-:-:S04]  /*0270*/  SHF.L.U32 R4, R5, R4, RZ ;  /* 0x0000000405047219 */ /* 0x000fc800000006ff */
[----:B------:R-:W-:-:S05]  /*0280*/  LOP3.LUT R3, R4, R3, RZ, 0xfc, !PT ;  /* 0x0000000304037212 */ /* 0x000fca00078efcff */
[----:B------:R2:W-:Y:S04]  /*0290*/  ATOMS.OR RZ, [UR5], R3 ;  /* 0x00000003ffff798c */ /* 0x0005e8000b000005 */
[----:B------:R2:W-:Y:S01]  /*02a0*/  STS [UR4], R2 ;  /* 0x00000002ff007988 */ /* 0x0005e20008000804 */
[----:B------:R-:W-:Y:S05]  /*02b0*/  BRA `(.L_x_2) ;  /* 0x0000000000107947 */ /* 0x000fea0003800000 */
.L_x_1:
[----:B------:R-:W-:Y:S01]  /*02c0*/  IMAD.MOV.U32 R3, RZ, RZ, -0x1 ;  /* 0xffffffffff037424 */ /* 0x000fe200078e00ff */
[----:B------:R-:W-:-:S04]  /*02d0*/  MOV R2, 0x300 ;  /* 0x0000030000027802 */ /* 0x000fc80000000f00 */
[----:B------:R2:W-:Y:S03]  /*02e0*/  STS [UR4], R3 ;  /* 0x00000003ff007988 */ /* 0x0005e60008000804 */
[----:B-12---:R-:W-:Y:S05]  /*02f0*/  CALL.REL.NOINC `($__internal_1_$__cuda_sm10x_tcgen05_guardrail_trap_phase_invalid_during_alloc) ;  /* 0x0000002c00487944 */ /* 0x006fea0003c00000 */
.L_x_2:
[----:B------:R-:W-:Y:S05]  /*0300*/  WARPSYNC.ALL ;  /* 0x0000000000007948 */ /* 0x000fea0003800000 */
[----:B------:R-:W-:Y:S01]  /*0310*/  NOP ;  /* 0x0000000000007918 */ /* 0x000fe20000000000 */
.L_x_0:
[----:B------:R-:W3:Y:S08]  /*0320*/  S2UR UR4, SR_CgaCtaId ;  /* 0x00000000000479c3 */ /* 0x000ef00000008800 */
[----:B------:R-:W-:Y:S01]  /*0330*/  BAR.SYNC.DEFER_BLOCKING 0x0 ;  /* 0x0000000000007b1d */ /* 0x000fe20000010000 */
[----:B------:R-:W-:-:S05]  /*0340*/  LOP3.LUT R132, R0, 0x7f, RZ, 0xc0, !PT ;  /* 0x0000007f00847812 */ /* 0x000fca00078ec0ff */
[----:B------:R-:W-:Y:S02]  /*0350*/  UMOV UR8, 0x400 ;  /* 0x0000040000087882 */ /* 0x000fe40000000000 */
[----:B------:R-:W4:Y:S08]  /*0360*/  LDC R10, c[0x0][0x3a0] ;  /* 0x0000e800ff0a7b82 */ /* 0x000f300000000800 */
[----:B------:R-:W5:Y:S01]  /*0370*/  S2UR UR15, SR_CTAID.Y ;  /* 0x00000000000f79c3 */ /* 0x000f620000002600 */
[----:B---3--:R-:W-:-:S09]  /*0380*/  ULEA UR8, UR4, UR8, 0x18 ;  /* 0x0000000804087291 */ /* 0x008fd2000f8ec0ff */
[----:B--2---:R-:W2:Y:S01]  /*0390*/  LDS R3, [UR8] ;  /* 0x00000008ff037984 */ /* 0x004ea20008000800 */
[----:B------:R-:W-:Y:S06]  /*03a0*/  BAR.SYNC.DEFER_BLOCKING 0x0 ;  /* 0x0000000000007b1d */ /* 0x000fec0000010000 */
[----:B------:R-:W-:Y:S05]  /*03b0*/  @P2 BRA `(.L_x_5) ;  /* 0x0000000000182947 */ /* 0x000fea0003800000 */
[----:B------:R-:W-:Y:S01]  /*03c0*/  ELECT P0, URZ, PT ;  /* 0x0000000000ff782f */ /* 0x000fe20003800000 */
[----:B------:R-:W-:Y:S01]  /*03d0*/  IMAD.MOV.U32 R2, RZ, RZ, 0x1 ;  /* 0x00000001ff027424 */ /* 0x000fe200078e00ff */
[----:B------:R-:W-:Y:S01]  /*03e0*/  UMOV UR5, 0x40 ;  /* 0x0000004000057882 */ /* 0x000fe20000000000 */
[----:B------:R-:W-:Y:S01]  /*03f0*/  UVIRTCOUNT.DEALLOC.SMPOOL 0x80 ;  /* 0x000000800000784c */ /* 0x000fe20000000000 */
[----:B------:R-:W-:-:S09]  /*0400*/  ULEA UR5, UR4, UR5, 0x18 ;  /* 0x0000000504057291 */ /* 0x000fd2000f8ec0ff */
[----:B------:R3:W-:Y:S03]  /*0410*/  @P0 STS.U8 [UR5], R2 ;  /* 0x00000002ff000988 */ /* 0x0007e60008000005 */
.L_x_5:
[----:B------:R-:W3:Y:S01]  /*0420*/  S2UR UR4, SR_CTAID.Z ;  /* 0x00000000000479c3 */ /* 0x000ee20000002700 */
[----:B------:R-:W5:Y:S01]  /*0430*/  LDCU UR5, c[0x0][0x370] ;  /* 0x00006e00ff0577ac */ /* 0x000f620008000800 */
[----:B------:R-:W-:Y:S01]  /*0440*/  ISETP.GE.U32.AND P0, PT, R132, 0x20, PT ;  /* 0x000000208400780c */ /* 0x000fe20003f06070 */
[----:B----4-:R-:W-:Y:S01]  /*0450*/  VIADD R5, R10, 0xffffffff ;  /* 0xffffffff0a057836 */ /* 0x010fe20000000000 */
[C---:B------:R-:W-:Y:S01]  /*0460*/  ISETP.NE.U32.AND P3, PT, R132.reuse, RZ, PT ;  /* 0x000000ff8400720c */ /* 0x040fe20003f65070 */
[----:B------:R-:W3:Y:S01]  /*0470*/  LDCU UR6, c[0x0][0x374] ;  /* 0x00006e80ff0677ac */ /* 0x000ee20008000800 */
[----:B------:R-:W-:Y:S01]  /*0480*/  LEA R4, R132, UR8, 0x2 ;  /* 0x0000000884047c11 */ /* 0x000fe2000f8e10ff */
[----:B------:R-:W-:Y:S01]  /*0490*/  BSSY.RECONVERGENT B0, `(.L_x_6) ;  /* 0x0000015000007945 */ /* 0x000fe20003800200 */
[----:B------:R-:W5:Y:S01]  /*04a0*/  S2UR UR7, SR_CTAID.X ;  /* 0x00000000000779c3 */ /* 0x000f620000002500 */
[----:B------:R-:W4:Y:S01]  /*04b0*/  LDCU.64 UR20, c[0x0][0x3c0] ;  /* 0x00007800ff1477ac */ /* 0x000f220008000a00 */
[----:B--2---:R-:W-:-:S05]  /*04c0*/  R2UR UR23, R3 ;  /* 0x00000000031772ca */ /* 0x004fca00000e0000 */
[----:B------:R2:W-:Y:S01]  /*04d0*/  @!P0 STS [R4], RZ ;  /* 0x000000ff04008388 */ /* 0x0005e20000000800 */
[----:B------:R-:W1:Y:S01]  /*04e0*/  LDC R6, c[0x0][0x398] ;  /* 0x0000e600ff067b82 */ /* 0x000e620000000800 */
[----:B------:R-:W-:Y:S02]  /*04f0*/  NOP ;  /* 0x0000000000007918 */ /* 0x000fe40000000000 */
[----:B------:R2:W-:Y:S01]  /*0500*/  @!P3 STS [UR8+0x20], R5 ;  /* 0x00002005ff00b988 */ /* 0x0005e20008000808 */
[----:B---3-5:R-:W-:-:S04]  /*0510*/  UIMAD UR4, UR4, UR6, UR15 ;  /* 0x00000006040472a4 */ /* 0x028fc8000f8e020f */
[----:B------:R-:W-:-:S04]  /*0520*/  UIMAD UR4, UR4, UR5, UR7 ;  /* 0x00000005040472a4 */ /* 0x000fc8000f8e0207 */
[----:B------:R-:W-:-:S04]  /*0530*/  UIMAD UR4, UR4, 0x180, URZ ;  /* 0x00000180040478a4 */ /* 0x000fc8000f8e02ff */
[----:B----4-:R-:W-:Y:S01]  /*0540*/  UIADD3 UR24, UP0, UPT, UR4, UR20, URZ ;  /* 0x0000001404187290 */ /* 0x010fe2000ff1e0ff */
[----:B-1----:R-:W-:-:S03]  /*0550*/  VIADD R6, R6, 0xffffffff ;  /* 0xffffffff06067836 */ /* 0x002fc60000000000 */
[----:B------:R-:W-:Y:S01]  /*0560*/  ULEA.HI.X.SX32 UR25, UR4, UR21, 0x1, UP0 ;  /* 0x0000001504197291 */ /* 0x000fe200080f0eff */
[----:B--2---:R-:W-:Y:S11]  /*0570*/  @P3 BRA `(.L_x_7) ;  /* 0x0000000000183947 */ /* 0x004ff60003800000 */
[----:B------:R-:W1:Y:S01]  /*0580*/  LDS R2, [UR8+0x8] ;  /* 0x00000808ff027984 */ /* 0x000e620008000800 */
[----:B------:R-:W2:Y:S01]  /*0590*/  LDC.64 R8, c[0x0][0x380] ;  /* 0x0000e000ff087b82 */ /* 0x000ea20000000a00 */
[----:B------:R-:W-:Y:S02]  /*05a0*/  IMAD.MOV.U32 R3, RZ, RZ, 0x70 ;  /* 0x00000070ff037424 */ /* 0x000fe400078e00ff */
[----:B--2---:R2:W-:Y:S03]  /*05b0*/  STS.64 [UR8], R8 ;  /* 0x00000008ff007988 */ /* 0x0045e60008000a08 */
[----:B-1----:R-:W-:-:S05]  /*05c0*/  LOP3.LUT R2, R2, 0x10, R3, 0xd8, !PT ;  /* 0x0000001002027812 */ /* 0x002fca00078ed803 */
[----:B------:R2:W-:Y:S02]  /*05d0*/  STS [UR8+0x8], R2 ;  /* 0x00000802ff007988 */ /* 0x0005e40008000808 */
.L_x_7:
[----:B------:R-:W-:Y:S05]  /*05e0*/  BSYNC.RECONVERGENT B0 ;  /* 0x0000000000007941 */ /* 0x000fea0003800200 */
.L_x_6:
[----:B------:R-:W-:Y:S04]  /*05f0*/  BSSY.RECONVERGENT B0, `(.L_x_8) ;  /* 0x000000a000007945 */ /* 0x000fe80003800200 */
[----:B------:R-:W-:Y:S05]  /*0600*/  @P3 BRA `(.L_x_9) ;  /* 0x0000000000203947 */ /* 0x000fea0003800000 */
[----:B--2---:R-:W1:Y:S01]  /*0610*/  LDS R2, [UR8+0x34] ;  /* 0x00003408ff027984 */ /* 0x004e620008000800 */
[----:B------:R-:W-:Y:S02]  /*0620*/  IMAD.MOV.U32 R3, RZ, RZ, 0x7f000000 ;  /* 0x7f000000ff037424 */ /* 0x000fe400078e00ff */
[----:B------:R-:W-:Y:S01]  /*0630*/  @!P3 IMAD.MOV.U32 R7, RZ, RZ, 0x3f ;  /* 0x0000003fff07b424 */ /* 0x000fe200078e00ff */
[----:B------:R-:W2:Y:S02]  /*0640*/  @!P3 LDS R8, [UR8+0x38] ;  /* 0x00003808ff08b984 */ /* 0x000ea40008000800 */
[----:B-1----:R-:W-:Y:S02]  /*0650*/  LOP3.LUT R2, R2, 0xff000000, R3, 0xb8, !PT ;  /* 0xff00000002027812 */ /* 0x002fe400078eb803 */
[----:B--2---:R-:W-:-:S03]  /*0660*/  @!P3 LOP3.LUT R3, R8, 0xff, R7, 0xb8, !PT ;  /* 0x000000ff0803b812 */ /* 0x004fc600078eb807 */
[----:B------:R1:W-:Y:S04]  /*0670*/  STS [UR8+0x34], R2 ;  /* 0x00003402ff007988 */ /* 0x0003e80008000808 */
[----:B------:R1:W-:Y:S02]  /*0680*/  @!P3 STS [UR8+0x38], R3 ;  /* 0x00003803ff00b988 */ /* 0x0003e40008000808 */
.L_x_9:
[----:B------:R-:W-:Y:S05]  /*0690*/  BSYNC.RECONVERGENT B0 ;  /* 0x0000000000007941 */ /* 0x000fea0003800200 */
.L_x_8:
[----:B------:R-:W-:Y:S04]  /*06a0*/  BSSY.RECONVERGENT B0, `(.L_x_10) ;  /* 0x000000a000007945 */ /* 0x000fe80003800200 */
[----:B------:R-:W-:Y:S05]  /*06b0*/  @P3 BRA `(.L_x_11) ;  /* 0x0000000000203947 */ /* 0x000fea0003800000 */
[----:B-12---:R-:W1:Y:S01]  /*06c0*/  LDS R2, [UR8+0x1c] ;  /* 0x00001c08ff027984 */ /* 0x006e620008000800 */
[----:B------:R-:W2:Y:S03]  /*06d0*/  LDC.64 R8, c[0x0][0x3a8] ;  /* 0x0000ea00ff087b82 */ /* 0x000ea60000000a00 */
[----:B------:R3:W-:Y:S01]  /*06e0*/  STS [UR8+0x24], R6 ;  /* 0x00002406ff007988 */ /* 0x0007e20008000808 */
[--C-:B--2---:R-:W-:Y:S02]  /*06f0*/  SHF.R.U32.HI R7, RZ, 0x4, R9.reuse ;  /* 0x00000004ff077819 */ /* 0x104fe40000011609 */
[----:B------:R-:W-:-:S05]  /*0700*/  SHF.R.U64 R3, R8, 0x4, R9 ;  /* 0x0000000408037819 */ /* 0x000fca0000001209 */
[----:B------:R3:W-:Y:S01]  /*0710*/  STS [UR8+0xc], R3 ;  /* 0x00000c03ff007988 */ /* 0x0007e20008000808 */
[----:B-1----:R-:W-:-:S05]  /*0720*/  LOP3.LUT R2, R2, 0xf, R7, 0xb8, !PT ;  /* 0x0000000f02027812 */ /* 0x002fca00078eb807 */
[----:B------:R3:W-:Y:S02]  /*0730*/  STS [UR8+0x1c], R2 ;  /* 0x00001c02ff007988 */ /* 0x0007e40008000808 */
.L_x_11:
[----:B------:R-:W-:Y:S05]  /*0740*/  BSYNC.RECONVERGENT B0 ;  /* 0x0000000000007941 */ /* 0x000fea0003800200 */
.L_x_10:
[----:B------:R-:W-:Y:S04]  /*0750*/  BSSY.RECONVERGENT B1, `(.L_x_12) ;  /* 0x000001d000017945 */ /* 0x000fe80003800200 */
[----:B------:R-:W-:Y:S04]  /*0760*/  BSSY.RELIABLE B0, `(.L_x_13) ;  /* 0x0000018000007945 */ /* 0x000fe80003800100 */
[----:B------:R-:W-:Y:S05]  /*0770*/  @P3 BRA `(.L_x_14) ;  /* 0x00000000001c3947 */ /* 0x000fea0003800000 */
[----:B-123--:R-:W1:Y:S02]  /*0780*/  LDS R2, [UR8+0x34] ;  /* 0x00003408ff027984 */ /* 0x00ee640008000800 */
[----:B-1----:R-:W-:-:S05]  /*0790*/  LOP3.LUT R2, R2, 0x7, RZ, 0xb8, !PT ;  /* 0x0000000702027812 */ /* 0x002fca00078eb8ff */
[----:B------:R1:W-:Y:S01]  /*07a0*/  STS [UR8+0x34], R2 ;  /* 0x00003402ff007988 */ /* 0x0003e20008000808 */
[----:B------:R-:W-:Y:S05]  /*07b0*/  @P3 BRA `(.L_x_15) ;  /* 0x00000000001c3947 */ /* 0x000fea0003800000 */
[----:B-1----:R-:W1:Y:S02]  /*07c0*/  LDS R2, [UR8+0x34] ;  /* 0x00003408ff027984 */ /* 0x002e640008000800 */
[----:B-1----:R-:W-:-:S05]  /*07d0*/  LOP3.LUT R2, R2, 0x38, RZ, 0xb8, !PT ;  /* 0x0000003802027812 */ /* 0x002fca00078eb8ff */
[----:B------:R4:W-:Y:S02]  /*07e0*/  STS [UR8+0x34], R2 ;  /* 0x00003402ff007988 */ /* 0x0009e40008000808 */
.L_x_14:
[----:B------:R-:W-:Y:S05]  /*07f0*/  @P3 BRA `(.L_x_16) ;  /* 0x00000000001c3947 */ /* 0x000fea0003800000 */
[----:B-1234-:R-:W1:Y:S02]  /*0800*/  LDS R2, [UR8+0x8] ;  /* 0x00000808ff027984 */ /* 0x01ee640008000800 */
[----:B-1----:R-:W-:-:S05]  /*0810*/  LOP3.LUT R2, R2, 0x780, RZ, 0xb8, !PT ;  /* 0x0000078002027812 */ /* 0x002fca00078eb8ff */
[----:B------:R2:W-:Y:S02]  /*0820*/  STS [UR8+0x8], R2 ;  /* 0x00000802ff007988 */ /* 0x0005e40008000808 */
.L_x_15:
[----:B------:R-:W-:Y:S05]  /*0830*/  @P3 BRA `(.L_x_17) ;  /* 0x0000000000283947 */ /* 0x000fea0003800000 */
[----:B-12---:R-:W1:Y:S02]  /*0840*/  LDS R2, [UR8+0x8] ;  /* 0x00000808ff027984 */ /* 0x006e640008000800 */
[----:B-1----:R-:W-:-:S05]  /*0850*/  LOP3.LUT R2, R2, 0x1800, RZ, 0xb8, !PT ;  /* 0x0000180002027812 */ /* 0x002fca00078eb8ff */
[----:B------:R5:W-:Y:S02]  /*0860*/  STS [UR8+0x8], R2 ;  /* 0x00000802ff007988 */ /* 0x000be40008000808 */
.L_x_16:
[----:B------:R-:W-:Y:S05]  /*0870*/  @P3 BREAK.RELIABLE B0 ;  /* 0x0000000000003942 */ /* 0x000fea0003800100 */
[----:B------:R-:W-:Y:S05]  /*0880*/  @P3 BRA `(.L_x_18) ;  /* 0x0000000000243947 */ /* 0x000fea0003800000 */
[----:B-1-3--:R-:W1:Y:S01]  /*0890*/  LDS R3, [UR8+0x8] ;  /* 0x00000808ff037984 */ /* 0x00ae620008000800 */
[----:B--2-45:R-:W-:-:S05]  /*08a0*/  IMAD.MOV.U32 R2, RZ, RZ, 0x6000 ;  /* 0x00006000ff027424 */ /* 0x034fca00078e00ff */
[----:B-1----:R-:W-:-:S04]  /*08b0*/  LOP3.LUT R2, R3, 0x6000, R2, 0xd8, !PT ;  /* 0x0000600003027812 */ /* 0x002fc800078ed802 */
[----:B------:R-:W-:-:S05]  /*08c0*/  LOP3.LUT R2, R2, 0x400000, RZ, 0xb8, !PT ;  /* 0x0040000002027812 */ /* 0x000fca00078eb8ff */
[----:B------:R3:W-:Y:S02]  /*08d0*/  STS [UR8+0x8], R2 ;  /* 0x00000802ff007988 */ /* 0x0007e40008000808 */
.L_x_17:
[----:B------:R-:W-:Y:S05]  /*08e0*/  BSYNC.RELIABLE B0 ;  /* 0x0000000000007941 */ /* 0x000fea0003800100 */
.L_x_13:
[----:B-123--:R-:W1:Y:S02]  /*08f0*/  @!P3 LDS R2, [UR8+0x8] ;  /* 0x00000808ff02b984 */ /* 0x00ee640008000800 */
[----:B-1----:R-:W-:-:S05]  /*0900*/  @!P3 LOP3.LUT R2, R2, 0x8000, RZ, 0xb8, !PT ;  /* 0x000080000202b812 */ /* 0x002fca00078eb8ff */
[----:B------:R1:W-:Y:S02]  /*0910*/  @!P3 STS [UR8+0x8], R2 ;  /* 0x00000802ff00b988 */ /* 0x0003e40008000808 */
.L_x_18:
[----:B------:R-:W-:Y:S05]  /*0920*/  BSYNC.RECONVERGENT B1 ;  /* 0x0000000000017941 */ /* 0x000fea0003800200 */
.L_x_12:
[----:B------:R-:W-:Y:S05]  /*0930*/  WARPSYNC.ALL ;  /* 0x0000000000007948 */ /* 0x000fea0003800000 */
[----:B------:R-:W-:Y:S01]  /*0940*/  NOP ;  /* 0x0000000000007918 */ /* 0x000fe20000000000 */
[----:B------:R-:W-:Y:S05]  /*0950*/  @P0 BRA `(.L_x_19) ;  /* 0x0000000000300947 */ /* 0x000fea0003800000 */
[----:B-12345:R-:W1:Y:S01]  /*0960*/  S2R R2, SR_LANEID ;  /* 0x0000000000027919 */ /* 0x03ee620000000000 */
[----:B------:R-:W-:Y:S05]  /*0970*/  WARPSYNC.ALL ;  /* 0x0000000000007948 */ /* 0x000fea0003800000 */
[----:B------:R-:W-:Y:S01]  /*0980*/  NOP ;  /* 0x0000000000007918 */ /* 0x000fe20000000000 */
[----:B-1----:R-:W-:-:S05]  /*0990*/  IMAD.SHL.U32 R7, R2, 0x4, RZ ;  /* 0x0000000402077824 */ /* 0x002fca00078e00ff */
[----:B------:R-:W1:Y:S01]  /*09a0*/  LDS R9, [R7+UR8] ;  /* 0x0000000807097984 */ /* 0x000e620008000800 */
[----:B------:R-:W-:-:S05]  /*09b0*/  IADD3 R2, P1, PT, R7, UR24, RZ ;  /* 0x0000001807027c10 */ /* 0x000fca000ff3e0ff */
[----:B------:R-:W-:-:S05]  /*09c0*/  IMAD.X R3, RZ, RZ, UR25, P1 ;  /* 0x00000019ff037e24 */ /* 0x000fca00088e06ff */
[----:B-1----:R1:W2:Y:S01]  /*09d0*/  ATOMG.E.EXCH.STRONG.GPU PT, RZ, [R2], R9 ;  /* 0x0000000902ff73a8 */ /* 0x0022a200041ee100 */
[----:B------:R-:W-:-:S04]  /*09e0*/  DEPBAR {5,4,3,2,1,0} ;  /* 0x0000003f0000791a */ /* 0x000fc80000000000 */
[----:B------:R-:W3:Y:S02]  /*09f0*/  CCTL.E.C.LDCU.IV.DEEP [UR24] ;  /* 0x0000000018007540 */ /* 0x000ee40009c08000 */
[----:B---3--:R1:W-:Y:S01]  /*0a00*/  UTMACCTL.IV [UR24] ;  /* 0x00000000180079b9 */ /* 0x0083e20008000000 */
[----:B------:R-:W-:Y:S01]  /*0a10*/  NOP ;  /* 0x0000000000007918 */ /* 0x000fe20000000000 */
.L_x_19:
[----:B------:R-:W-:Y:S05]  /*0a20*/  @P0 BRA `(.L_x_20) ;  /* 0x00000000000c0947 */ /* 0x000fea0003800000 */
[----:B------:R0:W-:Y:S01]  /*0a30*/  UTMACMDFLUSH ;  /* 0x00000000000079b7 */ /* 0x0001e20000000000 */
[----:B------:R-:W-:Y:S05]  /*0a40*/  @P0 BRA `(.L_x_20) ;  /* 0x0000000000040947 */ /* 0x000fea0003800000 */
[----:B------:R-:W-:-:S04]  /*0a50*/  DEPBAR.LE SB0, 0x0 ;  /* 0x000080000000791a */ /* 0x000fc80000000000 */
.L_x_20:
[----:B------:R-:W-:Y:S05]  /*0a60*/  WARPSYNC.ALL ;  /* 0x0000000000007948 */ /* 0x000fea0003800000 */
[----:B------:R-:W-:Y:S01]  /*0a70*/  NOP ;  /* 0x0000000000007918 */ /* 0x000fe20000000000 */
[----:B--2---:R-:W-:Y:S06]  /*0a80*/  BAR.SYNC.DEFER_BLOCKING 0x0 ;  /* 0x0000000000007b1d */ /* 0x004fec0000010000 */
[----:B------:R-:W-:Y:S02]  /*0a90*/  BSSY.RECONVERGENT B1, `(.L_x_21) ;  /* 0x000000b000017945 */ /* 0x000fe40003800200 */
[----:B------:R-:W-:Y:S06]  /*0aa0*/  BAR.SYNC.DEFER_BLOCKING 0x0 ;  /* 0x0000000000007b1d */ /* 0x000fec0000010000 */
[----:B------:R2:W-:Y:S01]  /*0ab0*/  @!P0 STS [R4], RZ ;  /* 0x000000ff04008388 */ /* 0x0005e20000000800 */
[----:B------:R-:W-:Y:S01]  /*0ac0*/  NOP ;  /* 0x0000000000007918 */ /* 0x000fe20000000000 */
[----:B------:R-:W-:Y:S05]  /*0ad0*/  @P3 BRA `(.L_x_22) ;  /* 0x0000000000183947 */ /* 0x000fea0003800000 */
[----:B-1-345:R-:W1:Y:S01]  /*0ae0*/  LDS R2, [UR8+0x8] ;  /* 0x00000808ff027984 */ /* 0x03ae620008000800 */
[----:B------:R-:W3:Y:S01]  /*0af0*/  LDC.64 R8, c[0x0][0x388] ;  /* 0x0000e200ff087b82 */ /* 0x000ee20000000a00 */
[----:B------:R-:W-:Y:S02]  /*0b00*/  IMAD.MOV.U32 R3, RZ, RZ, 0x70 ;  /* 0x00000070ff037424 */ /* 0x000fe400078e00ff */
[----:B---3--:R3:W-:Y:S03]  /*0b10*/  STS.64 [UR8], R8 ;  /* 0x00000008ff007988 */ /* 0x0087e60008000a08 */
[----:B-1----:R-:W-:-:S05]  /*0b20*/  LOP3.LUT R2, R2, 0x10, R3, 0xd8, !PT ;  /* 0x0000001002027812 */ /* 0x002fca00078ed803 */
[----:B------:R3:W-:Y:S02]  /*0b30*/  STS [UR8+0x8], R2 ;  /* 0x00000802ff007988 */ /* 0x0007e40008000808 */
.L_x_22:
[----:B-1----:R-:W-:Y:S05]  /*0b40*/  BSYNC.RECONVERGENT B1 ;  /* 0x0000000000017941 */ /* 0x002fea0003800200 */
.L_x_21:
[----:B------:R-:W-:Y:S04]  /*0b50*/  BSSY.RECONVERGENT B2, `(.L_x_23) ;  /* 0x000000f000027945 */ /* 0x000fe80003800200 */
[----:B------:R-:W-:Y:S04]  /*0b60*/  BSSY.RELIABLE B1, `(.L_x_24) ;  /* 0x000000c000017945 */ /* 0x000fe80003800100 */
[----:B------:R-:W-:Y:S05]  /*0b70*/  @P3 BRA `(.L_x_25) ;  /* 0x0000000000283947 */ /* 0x000fea0003800000 */
[----:B---345:R-:W1:Y:S01]  /*0b80*/  LDS R2, [UR8+0x34] ;  /* 0x00003408ff027984 */ /* 0x038e620008000800 */
[----:B------:R-:W-:Y:S01]  /*0b90*/  IMAD.MOV.U32 R3, RZ, RZ, 0x7f000000 ;  /* 0x7f000000ff037424 */ /* 0x000fe200078e00ff */
[----:B------:R-:W-:Y:S05]  /*0ba0*/  @P3 BREAK.RELIABLE B1 ;  /* 0x0000000000013942 */ /* 0x000fea0003800100 */
[----:B-1----:R-:W-:-:S05]  /*0bb0*/  LOP3.LUT R2, R2, 0xff000000, R3, 0xb8, !PT ;  /* 0xff00000002027812 */ /* 0x002fca00078eb803 */
[----:B------:R1:W-:Y:S01]  /*0bc0*/  STS [UR8+0x34], R2 ;  /* 0x00003402ff007988 */ /* 0x0003e20008000808 */
[----:B------:R-:W-:Y:S05]  /*0bd0*/  @P3 BRA `(.L_x_26) ;  /* 0x0000000000183947 */ /* 0x000fea0003800000 */
[----:B-1----:R-:W1:Y:S01]  /*0be0*/  LDS R2, [UR8+0x38] ;  /* 0x00003808ff027984 */ /* 0x002e620008000800 */
[----:B------:R-:W-:-:S05]  /*0bf0*/  IMAD.MOV.U32 R3, RZ, RZ, 0xff ;  /* 0x000000ffff037424 */ /* 0x000fca00078e00ff */
[----:B-1----:R-:W-:-:S05]  /*0c00*/  LOP3.LUT R2, R2, 0xff, R3, 0xb8, !PT ;  /* 0x000000ff02027812 */ /* 0x002fca00078eb803 */
[----:B------:R1:W-:Y:S02]  /*0c10*/  STS [UR8+0x38], R2 ;  /* 0x00003802ff007988 */ /* 0x0003e40008000808 */
.L_x_25:
[----:B------:R-:W-:Y:S05]  /*0c20*/  BSYNC.RELIABLE B1 ;  /* 0x0000000000017941 */ /* 0x000fea0003800100 */
.L_x_24:
[----:B------:R1:W-:Y:S02]  /*0c30*/  @!P3 STS [UR8+0x20], R5 ;  /* 0x00002005ff00b988 */ /* 0x0003e40008000808 */
.L_x_26:
[----:B------:R-:W-:Y:S05]  /*0c40*/  BSYNC.RECONVERGENT B2 ;  /* 0x0000000000027941 */ /* 0x000fea0003800200 */
.L_x_23:
[----:B------:R-:W-:Y:S05]  /*0c50*/  WARPSYNC.ALL ;  /* 0x0000000000007948 */ /* 0x000fea0003800000 */
[----:B------:R-:W-:Y:S01]  /*0c60*/  NOP ;  /* 0x0000000000007918 */ /* 0x000fe20000000000 */
[----:B-1----:R-:W1:Y:S01]  /*0c70*/  LDC R5, c[0x0][0x39c] ;  /* 0x0000e700ff057b82 */ /* 0x002e620000000800 */
[----:B------:R-:W-:Y:S01]  /*0c80*/  BSSY.RECONVERGENT B2, `(.L_x_27) ;  /* 0x000000b000027945 */ /* 0x000fe20003800200 */
[----:B-1----:R-:W-:-:S03]  /*0c90*/  VIADD R5, R5, 0xffffffff ;  /* 0xffffffff05057836 */ /* 0x002fc60000000000 */
[----:B------:R-:W-:Y:S05]  /*0ca0*/  @P3 BRA `(.L_x_28) ;  /* 0x0000000000203947 */ /* 0x000fea0003800000 */
[----:B---345:R-:W1:Y:S01]  /*0cb0*/  LDS R2, [UR8+0x1c] ;  /* 0x00001c08ff027984 */ /* 0x038e620008000800 */
[----:B------:R-:W3:Y:S03]  /*0cc0*/  LDC.64 R8, c[0x0][0x3b0] ;  /* 0x0000ec00ff087b82 */ /* 0x000ee60000000a00 */
[----:B------:R4:W-:Y:S01]  /*0cd0*/  STS [UR8+0x24], R5 ;  /* 0x00002405ff007988 */ /* 0x0009e20008000808 */
[--C-:B---3--:R-:W-:Y:S02]  /*0ce0*/  SHF.R.U32.HI R7, RZ, 0x4, R9.reuse ;  /* 0x00000004ff077819 */ /* 0x108fe40000011609 */
[----:B------:R-:W-:-:S05]  /*0cf0*/  SHF.R.U64 R3, R8, 0x4, R9 ;  /* 0x0000000408037819 */ /* 0x000fca0000001209 */
[----:B------:R4:W-:Y:S01]  /*0d00*/  STS [UR8+0xc], R3 ;  /* 0x00000c03ff007988 */ /* 0x0009e20008000808 */
[----:B-1----:R-:W-:-:S05]  /*0d10*/  LOP3.LUT R2, R2, 0xf, R7, 0xb8, !PT ;  /* 0x0000000f02027812 */ /* 0x002fca00078eb807 */
[----:B------:R4:W-:Y:S02]  /*0d20*/  STS [UR8+0x1c], R2 ;  /* 0x00001c02ff007988 */ /* 0x0009e40008000808 */
.L_x_28:
[----:B------:R-:W-:Y:S05]  /*0d30*/  BSYNC.RECONVERGENT B2 ;  /* 0x0000000000027941 */ /* 0x000fea0003800200 */
.L_x_27:
[----:B------:R-:W-:Y:S04]  /*0d40*/  BSSY.RECONVERGENT B3, `(.L_x_29) ;  /* 0x000001d000037945 */ /* 0x000fe80003800200 */
[----:B------:R-:W-:Y:S04]  /*0d50*/  BSSY.RELIABLE B2, `(.L_x_30) ;  /* 0x0000018000027945 */ /* 0x000fe80003800100 */
[----:B------:R-:W-:Y:S05]  /*0d60*/  @P3 BRA `(.L_x_31) ;  /* 0x00000000001c3947 */ /* 0x000fea0003800000 */
[----:B---345:R-:W1:Y:S02]  /*0d70*/  LDS R2, [UR8+0x34] ;  /* 0x00003408ff027984 */ /* 0x038e640008000800 */
[----:B-1----:R-:W-:-:S05]  /*0d80*/  LOP3.LUT R2, R2, 0x7, RZ, 0xb8, !PT ;  /* 0x0000000702027812 */ /* 0x002fca00078eb8ff */
[----:B------:R1:W-:Y:S01]  /*0d90*/  STS [UR8+0x34], R2 ;  /* 0x00003402ff007988 */ /* 0x0003e20008000808 */
[----:B------:R-:W-:Y:S05]  /*0da0*/  @P3 BRA `(.L_x_32) ;  /* 0x00000000001c3947 */ /* 0x000fea0003800000 */
[----:B-1----:R-:W1:Y:S02]  /*0db0*/  LDS R2, [UR8+0x34] ;  /* 0x00003408ff027984 */ /* 0x002e640008000800 */
[----:B-1----:R-:W-:-:S05]  /*0dc0*/  LOP3.LUT R2, R2, 0x38, RZ, 0xb8, !PT ;  /* 0x0000003802027812 */ /* 0x002fca00078eb8ff */
[----:B------:R1:W-:Y:S02]  /*0dd0*/  STS [UR8+0x34], R2 ;  /* 0x00003402ff007988 */ /* 0x0003e40008000808 */
.L_x_31:
[----:B------:R-:W-:Y:S05]  /*0de0*/  @P3 BRA `(.L_x_33) ;  /* 0x00000000001c3947 */ /* 0x000fea0003800000 */
[----:B-1-345:R-:W1:Y:S02]  /*0df0*/  LDS R2, [UR8+0x8] ;  /* 0x00000808ff027984 */ /* 0x03ae640008000800 */
[----:B-1----:R-:W-:-:S05]  /*0e00*/  LOP3.LUT R2, R2, 0x780, RZ, 0xb8, !PT ;  /* 0x0000078002027812 */ /* 0x002fca00078eb8ff */
[----:B------:R3:W-:Y:S02]  /*0e10*/  STS [UR8+0x8], R2 ;  /* 0x00000802ff007988 */ /* 0x0007e40008000808 */
.L_x_32:
[----:B------:R-:W-:Y:S05]  /*0e20*/  @P3 BRA `(.L_x_34) ;  /* 0x0000000000283947 */ /* 0x000fea0003800000 */
[----:B-1-3--:R-:W1:Y:S02]  /*0e30*/  LDS R2, [UR8+0x8] ;  /* 0x00000808ff027984 */ /* 0x00ae640008000800 */
[----:B-1----:R-:W-:-:S05]  /*0e40*/  LOP3.LUT R2, R2, 0x1800, RZ, 0xb8, !PT ;  /* 0x0000180002027812 */ /* 0x002fca00078eb8ff */
[----:B------:R1:W-:Y:S02]  /*0e50*/  STS [UR8+0x8], R2 ;  /* 0x00000802ff007988 */ /* 0x0003e40008000808 */
.L_x_33:
[----:B------:R-:W-:Y:S05]  /*0e60*/  @P3 BREAK.RELIABLE B2 ;  /* 0x0000000000023942 */ /* 0x000fea0003800100 */
[----:B------:R-:W-:Y:S05]  /*0e70*/  @P3 BRA `(.L_x_35) ;  /* 0x0000000000243947 */ /* 0x000fea0003800000 */
[----:B-1-345:R-:W1:Y:S01]  /*0e80*/  LDS R2, [UR8+0x8] ;  /* 0x00000808ff027984 */ /* 0x03ae620008000800 */
[----:B------:R-:W-:-:S05]  /*0e90*/  IMAD.MOV.U32 R3, RZ, RZ, 0x6000 ;  /* 0x00006000ff037424 */ /* 0x000fca00078e00ff */
[----:B-1----:R-:W-:-:S04]  /*0ea0*/  LOP3.LUT R2, R2, 0x6000, R3, 0xd8, !PT ;  /* 0x0000600002027812 */ /* 0x002fc800078ed803 */
[----:B------:R-:W-:-:S05]  /*0eb0*/  LOP3.LUT R2, R2, 0x400000, RZ, 0xb8, !PT ;  /* 0x0040000002027812 */ /* 0x000fca00078eb8ff */
[----:B------:R4:W-:Y:S02]  /*0ec0*/  STS [UR8+0x8], R2 ;  /* 0x00000802ff007988 */ /* 0x0009e40008000808 */
.L_x_34:
[----:B------:R-:W-:Y:S05]  /*0ed0*/  BSYNC.RELIABLE B2 ;  /* 0x0000000000027941 */ /* 0x000fea0003800100 */
.L_x_30:
[----:B-1-34-:R-:W1:Y:S02]  /*0ee0*/  @!P3 LDS R2, [UR8+0x8] ;  /* 0x00000808ff02b984 */ /* 0x01ae640008000800 */
[----:B-1----:R-:W-:-:S05]  /*0ef0*/  @!P3 LOP3.LUT R2, R2, 0x8000, RZ, 0xb8, !PT ;  /* 0x000080000202b812 */ /* 0x002fca00078eb8ff */
[----:B------:R1:W-:Y:S02]  /*0f00*/  @!P3 STS [UR8+0x8], R2 ;  /* 0x00000802ff00b988 */ /* 0x0003e40008000808 */
.L_x_35:
[----:B------:R-:W-:Y:S05]  /*0f10*/  BSYNC.RECONVERGENT B3 ;  /* 0x0000000000037941 */ /* 0x000fea0003800200 */
.L_x_29:
[----:B------:R-:W-:Y:S05]  /*0f20*/  WARPSYNC.ALL ;  /* 0x0000000000007948 */ /* 0x000fea0003800000 */
[----:B------:R-:W-:Y:S01]  /*0f30*/  NOP ;  /* 0x0000000000007918 */ /* 0x000fe20000000000 */
[----:B------:R-:W-:-:S04]  /*0f40*/  UIADD3 UR5, UPT, UPT, UR4, 0x80, URZ ;  /* 0x0000008004057890 */ /* 0x000fc8000fffe0ff */
[----:B------:R-:W-:-:S04]  /*0f50*/  UIADD3 UR26, UP0, UPT, UR5, UR20, URZ ;  /* 0x00000014051a7290 */ /* 0x000fc8000ff1e0ff */
[----:B------:R-:W-:Y:S01]  /*0f60*/  ULEA.HI.X.SX32 UR27, UR5, UR21, 0x1, UP0 ;  /* 0x00000015051b7291 */ /* 0x000fe200080f0eff */
[----:B------:R-:W-:Y:S11]  /*0f70*/  @P0 BRA `(.L_x_36) ;  /* 0x0000000000300947 */ /* 0x000ff60003800000 */
[----:B-1-345:R-:W1:Y:S01]  /*0f80*/  S2R R2, SR_LANEID ;  /* 0x0000000000027919 */ /* 0x03ae620000000000 */
[----:B------:R-:W-:Y:S05]  /*0f90*/  WARPSYNC.ALL ;  /* 0x0000000000007948 */ /* 0x000fea0003800000 */
[----:B------:R-:W-:Y:S01]  /*0fa0*/  NOP ;  /* 0x0000000000007918 */ /* 0x000fe20000000000 */
[----:B-1----:R-:W-:-:S05]  /*0fb0*/  IMAD.SHL.U32 R8, R2, 0x4, RZ ;  /* 0x0000000402087824 */ /* 0x002fca00078e00ff */
[----:B------:R-:W1:Y:S01]  /*0fc0*/  LDS R7, [R8+UR8] ;  /* 0x0000000808077984 */ /* 0x000e620008000800 */
[----:B------:R-:W-:-:S05]  /*0fd0*/  IADD3 R2, P1, PT, R8, UR26, RZ ;  /* 0x0000001a08027c10 */ /* 0x000fca000ff3e0ff */
[----:B------:R-:W-:-:S05]  /*0fe0*/  IMAD.X R3, RZ, RZ, UR27, P1 ;  /* 0x0000001bff037e24 */ /* 0x000fca00088e06ff */
[----:B-1----:R1:W3:Y:S01]  /*0ff0*/  ATOMG.E.EXCH.STRONG.GPU PT, RZ, [R2], R7 ;  /* 0x0000000702ff73a8 */ /* 0x0022e200041ee100 */
[----:B------:R-:W-:-:S04]  /*1000*/  DEPBAR {5,4,3,2,1,0} ;  /* 0x0000003f0000791a */ /* 0x000fc80000000000 */
[----:B------:R-:W4:Y:S02]  /*1010*/  CCTL.E.C.LDCU.IV.DEEP [UR26] ;  /* 0x000000001a007540 */ /* 0x000f240009c08000 */
[----:B----4-:R1:W-:Y:S01]  /*1020*/  UTMACCTL.IV [UR26] ;  /* 0x000000001a0079b9 */ /* 0x0103e20008000000 */
[----:B------:R-:W-:Y:S01]  /*1030*/  NOP ;  /* 0x0000000000007918 */ /* 0x000fe20000000000 */
.L_x_36:
[----:B------:R-:W-:Y:S05]  /*1040*/  @P0 BRA `(.L_x_37) ;  /* 0x00000000000c0947 */ /* 0x000fea0003800000 */
[----:B------:R0:W-:Y:S01]  /*1050*/  UTMACMDFLUSH ;  /* 0x00000000000079b7 */ /* 0x0001e20000000000 */
[----:B------:R-:W-:Y:S05]  /*1060*/  @P0 BRA `(.L_x_37) ;  /* 0x0000000000040947 */ /* 0x000fea0003800000 */
[----:B------:R-:W-:-:S04]  /*1070*/  DEPBAR.LE SB0, 0x0 ;  /* 0x000080000000791a */ /* 0x000fc80000000000 */
.L_x_37:
[----:B------:R-:W-:Y:S05]  /*1080*/  WARPSYNC.ALL ;  /* 0x0000000000007948 */ /* 0x000fea0003800000 */
[----:B------:R-:W-:Y:S01]  /*1090*/  NOP ;  /* 0x0000000000007918 */ /* 0x000fe20000000000 */
[----:B---3--:R-:W-:Y:S06]  /*10a0*/  BAR.SYNC.DEFER_BLOCKING 0x0 ;  /* 0x0000000000007b1d */ /* 0x008fec0000010000 */
[----:B------:R-:W-:Y:S02]  /*10b0*/  BSSY.RECONVERGENT B3, `(.L_x_38) ;  /* 0x000000b000037945 */ /* 0x000fe40003800200 */
[----:B------:R-:W-:Y:S06]  /*10c0*/  BAR.SYNC.DEFER_BLOCKING 0x0 ;  /* 0x0000000000007b1d */ /* 0x000fec0000010000 */
[----:B------:R3:W-:Y:S01]  /*10d0*/  @!P0 STS [R4], RZ ;  /* 0x000000ff04008388 */ /* 0x0007e20000000800 */
[----:B------:R-:W-:Y:S01]  /*10e0*/  NOP ;  /* 0x0000000000007918 */ /* 0x000fe20000000000 */
[----:B------:R-:W-:Y:S05]  /*10f0*/  @P3 BRA `(.L_x_39) ;  /* 0x0000000000183947 */ /* 0x000fea0003800000 */
[----:B-1--45:R-:W1:Y:S01]  /*1100*/  LDS R2, [UR8+0x8] ;  /* 0x00000808ff027984 */ /* 0x032e620008000800 */
[----:B------:R-:W4:Y:S01]  /*1110*/  LDC.64 R8, c[0x0][0x390] ;  /* 0x0000e400ff087b82 */ /* 0x000f220000000a00 */
[----:B------:R-:W-:Y:S02]  /*1120*/  IMAD.MOV.U32 R3, RZ, RZ, 0x70 ;  /* 0x00000070ff037424 */ /* 0x000fe400078e00ff */
[----:B----4-:R4:W-:Y:S03]  /*1130*/  STS.64 [UR8], R8 ;  /* 0x00000008ff007988 */ /* 0x0109e60008000a08 */
[----:B-1----:R-:W-:-:S05]  /*1140*/  LOP3.LUT R2, R2, 0x10, R3, 0xd8, !PT ;  /* 0x0000001002027812 */ /* 0x002fca00078ed803 */
[----:B------:R4:W-:Y:S02]  /*1150*/  STS [UR8+0x8], R2 ;  /* 0x00000802ff007988 */ /* 0x0009e40008000808 */
.L_x_39:
[----:B-1----:R-:W-:Y:S05]  /*1160*/  BSYNC.RECONVERGENT B3 ;  /* 0x0000000000037941 */ /* 0x002fea0003800200 */
.L_x_38:
[----:B------:R-:W-:Y:S04]  /*1170*/  BSSY.RECONVERGENT B4, `(.L_x_40) ;  /* 0x0000033000047945 */ /* 0x000fe80003800200 */
[----:B------:R-:W-:Y:S04]  /*1180*/  BSSY.RELIABLE B3, `(.L_x_41) ;  /* 0x000002e000037945 */ /* 0x000fe80003800100 */
[----:B------:R-:W-:Y:S05]  /*1190*/  @P3 BRA `(.L_x_42) ;  /* 0x0000000000243947 */ /* 0x000fea0003800000 */
[----:B----45:R-:W1:Y:S01]  /*11a0*/  LDS R2, [UR8+0x34] ;  /* 0x00003408ff027984 */ /* 0x030e620008000800 */
[----:B------:R-:W-:-:S05]  /*11b0*/  IMAD.MOV.U32 R3, RZ, RZ, 0x7f000000 ;  /* 0x7f000000ff037424 */ /* 0x000fca00078e00ff */
[----:B-1----:R-:W-:-:S05]  /*11c0*/  LOP3.LUT R2, R2, 0xff000000, R3, 0xb8, !PT ;  /* 0xff00000002027812 */ /* 0x002fca00078eb803 */
[----:B------:R1:W-:Y:S01]  /*11d0*/  STS [UR8+0x34], R2 ;  /* 0x00003402ff007988 */ /* 0x0003e20008000808 */
[----:B------:R-:W-:Y:S05]  /*11e0*/  @P3 BRA `(.L_x_43) ;  /* 0x0000000000183947 */ /* 0x000fea0003800000 */
[----:B-1----:R-:W1:Y:S01]  /*11f0*/  LDS R2, [UR8+0x38] ;  /* 0x00003808ff027984 */ /* 0x002e620008000800 */
[----:B------:R-:W-:-:S05]  /*1200*/  IMAD.MOV.U32 R3, RZ, RZ, 0x3f ;  /* 0x0000003fff037424 */ /* 0x000fca00078e00ff */
[----:B-1----:R-:W-:-:S05]  /*1210*/  LOP3.LUT R2, R2, 0xff, R3, 0xb8, !PT ;  /* 0x000000ff02027812 */ /* 0x002fca00078eb803 */
[----:B------:R1:W-:Y:S02]  /*1220*/  STS [UR8+0x38], R2 ;  /* 0x00003802ff007988 */ /* 0x0003e40008000808 */
.L_x_42:
[----:B------:R-:W-:Y:S05]  /*1230*/  @P3 BRA `(.L_x_44) ;  /* 0x00000000000c3947 */ /* 0x000fea0003800000 */
[----:B------:R1:W-:Y:S02]  /*1240*/  STS [UR8+0x20], R5 ;  /* 0x00002005ff007988 */ /* 0x0003e40008000808 */
.L_x_43:
[----:B------:R-:W-:Y:S05]  /*1250*/  @P3 BRA `(.L_x_45) ;  /* 0x0000000000243947 */ /* 0x000fea0003800000 */
[----:B------:R1:W-:Y:S02]  /*1260*/  STS [UR8+0x24], R6 ;  /* 0x00002406ff007988 */ /* 0x0003e40008000808 */
.L_x_44:
[----:B------:R-:W-:Y:S05]  /*1270*/  @P3 BRA `(.L_x_46) ;  /* 0x00000000002c3947 */ /* 0x000fea0003800000 */
[----:B-1--45:R-:W1:Y:S01]  /*1280*/  LDS R2, [UR8+0x1c] ;  /* 0x00001c08ff027984 */ /* 0x032e620008000800 */
[----:B------:R-:W4:Y:S02]  /*1290*/  LDC.64 R6, c[0x0][0x3b8] ;  /* 0x0000ee00ff067b82 */ /* 0x000f240000000a00 */
[--C-:B----4-:R-:W-:Y:S02]  /*12a0*/  SHF.R.U32.HI R5, RZ, 0x4, R7.reuse ;  /* 0x00000004ff057819 */ /* 0x110fe40000011607 */
[----:B------:R-:W-:-:S05]  /*12b0*/  SHF.R.U64 R3, R6, 0x4, R7 ;  /* 0x0000000406037819 */ /* 0x000fca0000001207 */
[----:B------:R4:W-:Y:S01]  /*12c0*/  STS [UR8+0xc], R3 ;  /* 0x00000c03ff007988 */ /* 0x0009e20008000808 */
[----:B-1----:R-:W-:-:S05]  /*12d0*/  LOP3.LUT R2, R2, 0xf, R5, 0xb8, !PT ;  /* 0x0000000f02027812 */ /* 0x002fca00078eb805 */
[----:B------:R4:W-:Y:S02]  /*12e0*/  STS [UR8+0x1c], R2 ;  /* 0x00001c02ff007988 */ /* 0x0009e40008000808 */
.L_x_45:
[----:B------:R-:W-:Y:S05]  /*12f0*/  @P3 BRA `(.L_x_47) ;  /* 0x00000000001c3947 */ /* 0x000fea0003800000 */
[----:B-1--45:R-:W1:Y:S02]  /*1300*/  LDS R2, [UR8+0x34] ;  /* 0x00003408ff027984 */ /* 0x032e640008000800 */
[----:B-1----:R-:W-:-:S05]  /*1310*/  LOP3.LUT R2, R2, 0x7, RZ, 0xb8, !PT ;  /* 0x0000000702027812 */ /* 0x002fca00078eb8ff */
[----:B------:R1:W-:Y:S02]  /*1320*/  STS [UR8+0x34], R2 ;  /* 0x00003402ff007988 */ /* 0x0003e40008000808 */
.L_x_46:
[----:B------:R-:W-:Y:S05]  /*1330*/  @P3 BRA `(.L_x_48) ;  /* 0x00000000001c3947 */ /* 0x000fea0003800000 */
[----:B-1--45:R-:W1:Y:S02]  /*1340*/  LDS R2, [UR8+0x34] ;  /* 0x00003408ff027984 */ /* 0x032e640008000800 */
[----:B-1----:R-:W-:-:S05]  /*1350*/  LOP3.LUT R2, R2, 0x38, RZ, 0xb8, !PT ;  /* 0x0000003802027812 */ /* 0x002fca00078eb8ff */
[----:B------:R1:W-:Y:S02]  /*1360*/  STS [UR8+0x34], R2 ;  /* 0x00003402ff007988 */ /* 0x0003e40008000808 */
.L_x_47:
[----:B------:R-:W-:Y:S05]  /*1370*/  @P3 BRA `(.L_x_49) ;  /* 0x00000000001c3947 */ /* 0x000fea0003800000 */
[----:B-1--45:R-:W1:Y:S02]  /*1380*/  LDS R2, [UR8+0x8] ;  /* 0x00000808ff027984 */ /* 0x032e640008000800 */
[----:B-1----:R-:W-:-:S05]  /*1390*/  LOP3.LUT R2, R2, 0x780, RZ, 0xb8, !PT ;  /* 0x0000078002027812 */ /* 0x002fca00078eb8ff */
[----:B------:R1:W-:Y:S02]  /*13a0*/  STS [UR8+0x8], R2 ;  /* 0x00000802ff007988 */ /* 0x0003e40008000808 */
.L_x_48:
[----:B------:R-:W-:Y:S05]  /*13b0*/  @P3 BRA `(.L_x_50) ;  /* 0x0000000000283947 */ /* 0x000fea0003800000 */
[----:B-1--45:R-:W1:Y:S02]  /*13c0*/  LDS R2, [UR8+0x8] ;  /* 0x00000808ff027984 */ /* 0x032e640008000800 */
[----:B-1----:R-:W-:-:S05]  /*13d0*/  LOP3.LUT R2, R2, 0x1800, RZ, 0xb8, !PT ;  /* 0x0000180002027812 */ /* 0x002fca00078eb8ff */
[----:B------:R1:W-:Y:S02]  /*13e0*/  STS [UR8+0x8], R2 ;  /* 0x00000802ff007988 */ /* 0x0003e40008000808 */
.L_x_49:
[----:B------:R-:W-:Y:S05]  /*13f0*/  @P3 BREAK.RELIABLE B3 ;  /* 0x0000000000033942 */ /* 0x000fea0003800100 */
[----:B------:R-:W-:Y:S05]  /*1400*/  @P3 BRA `(.L_x_51) ;  /* 0x0000000000243947 */ /* 0x000fea0003800000 */
[----:B-1--45:R-:W1:Y:S01]  /*1410*/  LDS R2, [UR8+0x8] ;  /* 0x00000808ff027984 */ /* 0x032e620008000800 */
[----:B------:R-:W-:-:S05]  /*1420*/  IMAD.MOV.U32 R3, RZ, RZ, 0x6000 ;  /* 0x00006000ff037424 */ /* 0x000fca00078e00ff */
[----:B-1----:R-:W-:-:S04]  /*1430*/  LOP3.LUT R2, R2, 0x6000, R3, 0xd8, !PT ;  /* 0x0000600002027812 */ /* 0x002fc800078ed803 */
[----:B------:R-:W-:-:S05]  /*1440*/  LOP3.LUT R2, R2, 0x400000, RZ, 0xb8, !PT ;  /* 0x0040000002027812 */ /* 0x000fca00078eb8ff */
[----:B------:R1:W-:Y:S02]  /*1450*/  STS [UR8+0x8], R2 ;  /* 0x00000802ff007988 */ /* 0x0003e40008000808 */
.L_x_50:
[----:B------:R-:W-:Y:S05]  /*1460*/  BSYNC.RELIABLE B3 ;  /* 0x0000000000037941 */ /* 0x000fea0003800100 */
.L_x_41:
[----:B-1--45:R-:W1:Y:S02]  /*1470*/  @!P3 LDS R2, [UR8+0x8] ;  /* 0x00000808ff02b984 */ /* 0x032e640008000800 */
[----:B-1----:R-:W-:-:S05]  /*1480*/  @!P3 LOP3.LUT R2, R2, 0x8000, RZ, 0xb8, !PT ;  /* 0x000080000202b812 */ /* 0x002fca00078eb8ff */
[----:B------:R1:W-:Y:S02]  /*1490*/  @!P3 STS [UR8+0x8], R2 ;  /* 0x00000802ff00b988 */ /* 0x0003e40008000808 */
.L_x_51:
[----:B------:R-:W-:Y:S05]  /*14a0*/  BSYNC.RECONVERGENT B4 ;  /* 0x0000000000047941 */ /* 0x000fea0003800200 */
.L_x_40:
[----:B------:R-:W-:Y:S05]  /*14b0*/  WARPSYNC.ALL ;  /* 0x0000000000007948 */ /* 0x000fea0003800000 */
[----:B------:R-:W-:Y:S01]  /*14c0*/  NOP ;  /* 0x0000000000007918 */ /* 0x000fe20000000000 */
[----:B------:R-:W-:-:S04]  /*14d0*/  UIADD3 UR4, UPT, UPT, UR4, 0x100, URZ ;  /* 0x0000010004047890 */ /* 0x000fc8000fffe0ff */
[----:B------:R-:W-:-:S04]  /*14e0*/  UIADD3 UR20, UP0, UPT, UR4, UR20, URZ ;  /* 0x0000001404147290 */ /* 0x000fc8000ff1e0ff */
[----:B------:R-:W-:Y:S01]  /*14f0*/  ULEA.HI.X.SX32 UR21, UR4, UR21, 0x1, UP0 ;  /* 0x0000001504157291 */ /* 0x000fe200080f0eff */
[----:B------:R-:W-:Y:S11]  /*1500*/  @P0 BRA `(.L_x_52) ;  /* 0x0000000000300947 */ /* 0x000ff60003800000 */
[----:B-1--45:R-:W1:Y:S01]  /*1510*/  S2R R2, SR_LANEID ;  /* 0x0000000000027919 */ /* 0x032e620000000000 */
[----:B------:R-:W-:Y:S05]  /*1520*/  WARPSYNC.ALL ;  /* 0x0000000000007948 */ /* 0x000fea0003800000 */
[----:B------:R-:W-:Y:S01]  /*1530*/  NOP ;  /* 0x0000000000007918 */ /* 0x000fe20000000000 */
[----:B-123--:R-:W-:-:S05]  /*1540*/  IMAD.SHL.U32 R4, R2, 0x4, RZ ;  /* 0x0000000402047824 */ /* 0x00efca00078e00ff */
        /* <DEDUP_REMOVED lines=8> */
.L_x_52:
[----:B------:R-:W-:Y:S05]  /*15d0*/  @P0 BRA `(.L_x_53) ;  /* 0x00000000000c0947 */ /* 0x000fea0003800000 */
[----:B------:R0:W-:Y:S01]  /*15e0*/  UTMACMDFLUSH ;  /* 0x00000000000079b7 */ /* 0x0001e20000000000 */
[----:B------:R-:W-:Y:S05]  /*15f0*/  @P0 BRA `(.L_x_53) ;  /* 0x0000000000040947 */ /* 0x000fea0003800000 */
[----:B------:R-:W-:-:S04]  /*1600*/  DEPBAR.LE SB0, 0x0 ;  /* 0x000080000000791a */ /* 0x000fc80000000000 */
.L_x_53:
[----:B------:R-:W-:Y:S05]  /*1610*/  WARPSYNC.ALL ;  /* 0x0000000000007948 */ /* 0x000fea0003800000 */
[----:B------:R-:W-:Y:S01]  /*1620*/  NOP ;  /* 0x0000000000007918 */ /* 0x000fe20000000000 */
[----:B--2---:R-:W-:Y:S01]  /*1630*/  BAR.SYNC.DEFER_BLOCKING 0x0 ;  /* 0x0000000000007b1d */ /* 0x004fe20000010000 */
[----:B-1--45:R-:W-:Y:S01]  /*1640*/  SHF.R.U32.HI R2, RZ, 0x5, R0 ;  /* 0x00000005ff027819 */ /* 0x032fe20000011600 */
[----:B------:R-:W-:-:S03]  /*1650*/  USHF.L.U32 UR15, UR15, 0x8, URZ ;  /* 0x000000080f0f7899 */ /* 0x000fc600080006ff */
[----:B------:R-:W-:Y:S01]  /*1660*/  R2UR UR22, R2 ;  /* 0x00000000021672ca */ /* 0x000fe200000e0000 */
[----:B------:R-:W-:Y:S01]  /*1670*/  VOTEU.ALL UP0, P3 ;  /* 0x0000000000ff7886 */ /* 0x000fe20001800000 */
[----:B------:R-:W-:Y:S01]  /*1680*/  UMOV UR4, 0x1 ;  /* 0x0000000100047882 */ /* 0x000fe20000000000 */
[----:B------:R-:W-:Y:S01]  /*1690*/  VOTEU.ALL UP1, P3 ;  /* 0x0000000000ff7886 */ /* 0x000fe20001820000 */
[----:B------:R-:W-:Y:S02]  /*16a0*/  BSSY.RECONVERGENT B4, `(.L_x_54) ;  /* 0x0000018000047945 */ /* 0x000fe40003800200 */
[----:B------:R-:W-:-:S04]  /*16b0*/  @!UP0 UIADD3 UR10, UPT, UPT, -UR4, 0x100000, URZ ;  /* 0x00100000040a8890 */ /* 0x000fc8000fffe1ff */
[----:B------:R-:W-:Y:S02]  /*16c0*/  @!UP0 USHF.L.U32 UR11, UR10, 0xb, URZ ;  /* 0x0000000b0a0b8899 */ /* 0x000fe400080006ff */
[----:B------:R-:W-:Y:S02]  /*16d0*/  @!UP0 USHF.L.U32 UR10, UR10, 0x1, URZ ;  /* 0x000000010a0a8899 */ /* 0x000fe400080006ff */
[----:B------:R-:W-:-:S04]  /*16e0*/  @!UP0 UIADD3 UR4, UPT, UPT, -UR4, 0x100000, URZ ;  /* 0x0010000004048890 */ /* 0x000fc8000fffe1ff */
[----:B------:R-:W-:Y:S02]  /*16f0*/  @!UP0 USHF.L.U32 UR5, UR4, 0xb, URZ ;  /* 0x0000000b04058899 */ /* 0x000fe400080006ff */
[----:B------:R-:W-:Y:S01]  /*1700*/  @!UP0 USHF.L.U32 UR4, UR4, 0x1, URZ ;  /* 0x0000000104048899 */ /* 0x000fe200080006ff */
[----:B------:R-:W-:Y:S01]  /*1710*/  VOTEU.ALL UP0, P3 ;  /* 0x0000000000ff7886 */ /* 0x000fe20001800000 */
[----:B------:R-:W1:Y:S04]  /*1720*/  FENCE.VIEW.ASYNC.S ;  /* 0x00000000000073c6 */ /* 0x000e680000000000 */
[----:B-1----:R1:W2:Y:S06]  /*1730*/  @!UP0 SYNCS.EXCH.64 URZ, [UR8+0x28000], UR10 ;  /* 0x0280000a08ff85b2 */ /* 0x0022ac0008000100 */
[----:B------:R1:W2:Y:S02]  /*1740*/  @!UP1 SYNCS.EXCH.64 URZ, [UR8+0x28020], UR4 ;  /* 0x0280200408ff95b2 */ /* 0x0002a40008000100 */
[----:B--2---:R-:W-:Y:S06]  /*1750*/  BAR.SYNC.DEFER_BLOCKING 0x0 ;  /* 0x0000000000007b1d */ /* 0x004fec0000010000 */
[----:B------:R-:W-:Y:S05]  /*1760*/  @P3 BRA `(.L_x_55) ;  /* 0x00000000002c3947 */ /* 0x000fea0003800000 */
[----:B-1----:R-:W-:Y:S02]  /*1770*/  UMOV UR4, 0x1 ;  /* 0x0000000100047882 */ /* 0x002fe40000000000 */
[----:B------:R-:W-:-:S04]  /*1780*/  UIADD3 UR10, UPT, UPT, -UR4, 0x100000, URZ ;  /* 0x00100000040a7890 */ /* 0x000fc8000fffe1ff */
[----:B------:R-:W-:Y:S02]  /*1790*/  USHF.L.U32 UR11, UR10, 0xb, URZ ;  /* 0x0000000b0a0b7899 */ /* 0x000fe400080006ff */
[----:B------:R-:W-:Y:S02]  /*17a0*/  USHF.L.U32 UR10, UR10, 0x1, URZ ;  /* 0x000000010a0a7899 */ /* 0x000fe400080006ff */
[----:B------:R-:W-:-:S04]  /*17b0*/  UIADD3 UR4, UPT, UPT, -UR4, 0x100000, URZ ;  /* 0x0010000004047890 */ /* 0x000fc8000fffe1ff */
[----:B------:R-:W-:Y:S02]  /*17c0*/  USHF.L.U32 UR5, UR4, 0xb, URZ ;  /* 0x0000000b04057899 */ /* 0x000fe400080006ff */
[----:B------:R-:W-:Y:S01]  /*17d0*/  USHF.L.U32 UR4, UR4, 0x1, URZ ;  /* 0x0000000104047899 */ /* 0x000fe200080006ff */
[----:B------:R-:W1:Y:S03]  /*17e0*/  FENCE.VIEW.ASYNC.S ;  /* 0x00000000000073c6 */ /* 0x000e660000000000 */
[----:B-1----:R2:W4:Y:S08]  /*17f0*/  SYNCS.EXCH.64 URZ, [UR8+0x28008], UR10 ;  /* 0x0280080a08ff75b2 */ /* 0x0025300008000100 */
[----:B------:R2:W5:Y:S02]  /*1800*/  SYNCS.EXCH.64 URZ, [UR8+0x28028], UR4 ;  /* 0x0280280408ff75b2 */ /* 0x0005640008000100 */
[----:B--2---:R-:W-:Y:S01]  /*1810*/  NOP ;  /* 0x0000000000007918 */ /* 0x004fe20000000000 */
.L_x_55:
[----:B-1----:R-:W-:Y:S05]  /*1820*/  BSYNC.RECONVERGENT B4 ;  /* 0x0000000000047941 */ /* 0x002fea0003800200 */
.L_x_54:
[----:B----45:R-:W-:Y:S06]  /*1830*/  BAR.SYNC.DEFER_BLOCKING 0x0 ;  /* 0x0000000000007b1d */ /* 0x030fec0000010000 */
[----:B------:R-:W-:Y:S04]  /*1840*/  BSSY.RECONVERGENT B4, `(.L_x_56) ;  /* 0x000000d000047945 */ /* 0x000fe80003800200 */
[----:B------:R-:W-:Y:S05]  /*1850*/  @P3 BRA `(.L_x_57) ;  /* 0x00000000002c3947 */ /* 0x000fea0003800000 */
[----:B------:R-:W-:Y:S02]  /*1860*/  UMOV UR4, 0x1 ;  /* 0x0000000100047882 */ /* 0x000fe40000000000 */
[----:B------:R-:W-:-:S04]  /*1870*/  UIADD3 UR10, UPT, UPT, -UR4, 0x100000, URZ ;  /* 0x00100000040a7890 */ /* 0x000fc8000fffe1ff */
[----:B------:R-:W-:Y:S02]  /*1880*/  USHF.L.U32 UR11, UR10, 0xb, URZ ;  /* 0x0000000b0a0b7899 */ /* 0x000fe400080006ff */
[----:B------:R-:W-:Y:S02]  /*1890*/  USHF.L.U32 UR10, UR10, 0x1, URZ ;  /* 0x000000010a0a7899 */ /* 0x000fe400080006ff */
[----:B------:R-:W-:-:S04]  /*18a0*/  UIADD3 UR4, UPT, UPT, -UR4, 0x100000, URZ ;  /* 0x0010000004047890 */ /* 0x000fc8000fffe1ff */
[----:B------:R-:W-:Y:S02]  /*18b0*/  USHF.L.U32 UR5, UR4, 0xb, URZ ;  /* 0x0000000b04057899 */ /* 0x000fe400080006ff */
[----:B------:R-:W-:Y:S01]  /*18c0*/  USHF.L.U32 UR4, UR4, 0x1, URZ ;  /* 0x0000000104047899 */ /* 0x000fe200080006ff */
[----:B------:R-:W1:Y:S03]  /*18d0*/  FENCE.VIEW.ASYNC.S ;  /* 0x00000000000073c6 */ /* 0x000e660000000000 */
[----:B-1----:R1:W2:Y:S08]  /*18e0*/  SYNCS.EXCH.64 URZ, [UR8+0x28010], UR10 ;  /* 0x0280100a08ff75b2 */ /* 0x0022b00008000100 */
[----:B------:R1:W4:Y:S01]  /*18f0*/  SYNCS.EXCH.64 URZ, [UR8+0x28030], UR4 ;  /* 0x0280300408ff75b2 */ /* 0x0003220008000100 */
[----:B------:R-:W-:Y:S01]  /*1900*/  NOP ;  /* 0x0000000000007918 */ /* 0x000fe20000000000 */
.L_x_57:
[----:B-1----:R-:W-:Y:S05]  /*1910*/  BSYNC.RECONVERGENT B4 ;  /* 0x0000000000047941 */ /* 0x002fea0003800200 */
.L_x_56:
[----:B--2-4-:R-:W-:Y:S01]  /*1920*/  BAR.SYNC.DEFER_BLOCKING 0x0 ;  /* 0x0000000000007b1d */ /* 0x014fe20000010000 */
[----:B------:R-:W-:Y:S01]  /*1930*/  UIADD3 UR12, UPT, UPT, UR8, 0x28020, URZ ;  /* 0x00028020080c7890 */ /* 0x000fe2000fffe0ff */
[----:B------:R-:W-:Y:S01]  /*1940*/  ISETP.GE.AND P0, PT, R10, 0x1, PT ;  /* 0x000000010a00780c */ /* 0x000fe20003f06270 */
[----:B------:R-:W-:-:S03]  /*1950*/  USHF.L.U32 UR19, UR7, 0x6, URZ ;  /* 0x0000000607137899 */ /* 0x000fc600080006ff */
        /* <DEDUP_REMOVED lines=13> */
.L_x_59:
[----:B-1----:R-:W-:Y:S05]  /*1a30*/  BSYNC.RECONVERGENT B4 ;  /* 0x0000000000047941 */ /* 0x002fea0003800200 */
.L_x_58:
[----:B------:R-:W-:Y:S05]  /*1a40*/  @!P0 BRA `(.L_x_60) ;  /* 0x0000000800748947 */ /* 0x000fea0003800000 */
[----:B--2-4-:R-:W-:Y:S01]  /*1a50*/  BAR.SYNC.DEFER_BLOCKING 0x0 ;  /* 0x0000000000007b1d */ /* 0x014fe20000010000 */
[----:B------:R-:W-:Y:S01]  /*1a60*/  ELECT P1, URZ, PT ;  /* 0x0000000000ff782f */ /* 0x000fe20003820000 */
[----:B------:R-:W-:Y:S01]  /*1a70*/  @!P3 IMAD.MOV.U32 R2, RZ, RZ, 0xa000 ;  /* 0x0000a000ff02b424 */ /* 0x000fe200078e00ff */
[----:B------:R-:W-:Y:S02]  /*1a80*/  UIADD3 UR16, UPT, UPT, UR8, 0x20000, URZ ;  /* 0x0002000008107890 */ /* 0x000fe4000fffe0ff */
[----:B------:R-:W-:Y:S02]  /*1a90*/  ISETP.LT.U32.AND P1, PT, R132, 0x20, P1 ;  /* 0x000000208400780c */ /* 0x000fe40000f21070 */
[----:B------:R-:W-:Y:S01]  /*1aa0*/  ELECT P0, URZ, PT ;  /* 0x0000000000ff782f */ /* 0x000fe20003800000 */
[----:B------:R-:W-:-:S03]  /*1ab0*/  UMOV UR11, UR15 ;  /* 0x0000000f000b7c82 */ /* 0x000fc60008000000 */
[----:B------:R-:W-:-:S07]  /*1ac0*/  ISETP.LT.U32.AND P0, PT, R132, 0x20, P0 ;  /* 0x000000208400780c */ /* 0x000fce0000701070 */
[----:B------:R-:W-:Y:S01]  /*1ad0*/  VOTEU.ANY UP0, P1 ;  /* 0x0000000000ff7886 */ /* 0x000fe20000800100 */
[----:B------:R-:W-:-:S04]  /*1ae0*/  VOTEU.ANY UP2, P1 ;  /* 0x0000000000ff7886 */ /* 0x000fc80000840100 */
[----:B------:R-:W-:Y:S02]  /*1af0*/  @UP0 UIADD3 UR17, UPT, UPT, UR8, 0x28000, URZ ;  /* 0x0002800008110890 */ /* 0x000fe4000fffe0ff */
[----:B------:R1:W-:Y:S01]  /*1b00*/  @!P3 SYNCS.ARRIVE.TRANS64 RZ, [UR8+0x28000], R2 ;  /* 0x02800002ffffb9a7 */ /* 0x0003e20008000008 */
[----:B------:R-:W-:Y:S01]  /*1b10*/  @UP0 UMOV UR18, URZ ;  /* 0x000000ff00120c82 */ /* 0x000fe20008000000 */
[----:B------:R-:W-:Y:S01]  /*1b20*/  BAR.SYNC.DEFER_BLOCKING 0x0 ;  /* 0x0000000000007b1d */ /* 0x000fe20000010000 */
[----:B------:R-:W-:-:S05]  /*1b30*/  UISETP.NE.U32.AND UP0, UPT, UR22, URZ, UPT ;  /* 0x000000ff1600728c */ /* 0x000fca000bf05070 */
[----:B------:R-:W-:Y:S01]  /*1b40*/  VOTEU.ANY UP1, P0 ;  /* 0x0000000000ff7886 */ /* 0x000fe20000020100 */
[----:B------:R-:W-:-:S04]  /*1b50*/  VOTEU.ANY UP3, P0 ;  /* 0x0000000000ff7886 */ /* 0x000fc80000060100 */
[----:B------:R-:W-:Y:S01]  /*1b60*/  @UP1 UIADD3 UR9, UPT, UPT, UR8, 0x28000, URZ ;  /* 0x0002800008091890 */ /* 0x000fe2000fffe0ff */
[----:B------:R-:W-:Y:S01]  /*1b70*/  @UP1 UMOV UR10, URZ ;  /* 0x000000ff000a1c82 */ /* 0x000fe20008000000 */
[----:B------:R1:W-:Y:S01]  /*1b80*/  @UP2 UTMALDG.2D [UR16], [UR24] ;  /* 0x00000010180025b4 */ /* 0x0003e20008008000 */
[----:B------:R2:W-:Y:S06]  /*1b90*/  MEMBAR.ALL.CTA ;  /* 0x0000000000007992 */ /* 0x0005ec0000008000 */
[----:B--2---:R-:W2:Y:S02]  /*1ba0*/  FENCE.VIEW.ASYNC.S ;  /* 0x00000000000073c6 */ /* 0x004ea40000000000 */
[----:B--2---:R-:W-:Y:S06]  /*1bb0*/  BAR.SYNC.DEFER_BLOCKING 0x0 ;  /* 0x0000000000007b1d */ /* 0x004fec0000010000 */
[----:B------:R1:W-:Y:S02]  /*1bc0*/  @UP3 UTMALDG.2D [UR8], [UR26] ;  /* 0x000000081a0035b4 */ /* 0x0003e40008008000 */
[----:B------:R-:W-:Y:S06]  /*1bd0*/  BAR.SYNC.DEFER_BLOCKING 0x0 ;  /* 0x0000000000007b1d */ /* 0x000fec0000010000 */
[----:B------:R-:W2:Y:S02]  /*1be0*/  SYNCS.PHASECHK.TRANS64.TRYWAIT P0, [UR8+0x28000], RZ ;  /* 0x028000ffff0075a7 */ /* 0x000ea40008001108 */
[----:B-12---:R-:W-:Y:S05]  /*1bf0*/  @!P0 BRA `(.L_x_61) ;  /* 0x0000001000cc8947 */ /* 0x006fea0003800000 */
.L_x_79:
[----:B------:R-:W-:Y:S05]  /*1c00*/  BRA.U UP0, `(.L_x_62) ;  /* 0x0000000100747547 */ /* 0x000fea000b800000 */
[----:B------:R-:W-:Y:S02]  /*1c10*/  USHF.R.U32.HI UR6, URZ, 0x4, UR16 ;  /* 0x00000004ff067899 */ /* 0x000fe40008011610 */
[----:B------:R-:W-:Y:S02]  /*1c20*/  USHF.R.U32.HI UR10, URZ, 0x4, UR8 ;  /* 0x00000004ff0a7899 */ /* 0x000fe40008011608 */
[----:B------:R-:W-:Y:S02]  /*1c30*/  USGXT.U32 UR6, UR6, 0xe ;  /* 0x0000000e0606789a */ /* 0x000fe40008000000 */
[----:B------:R-:W-:Y:S02]  /*1c40*/  USGXT.U32 UR10, UR10, 0xe ;  /* 0x0000000e0a0a789a */ /* 0x000fe40008000000 */
[----:B------:R-:W-:Y:S02]  /*1c50*/  UIADD3 UR34, UP0, UPT, UR6, 0x2, URZ ;  /* 0x0000000206227890 */ /* 0x000fe4000ff1e0ff */
[----:B------:R-:W-:Y:S01]  /*1c60*/  UIADD3 UR32, UP1, UPT, UR10, 0x2, URZ ;  /* 0x000000020a207890 */ /* 0x000fe2000ff3e0ff */
[----:B------:R-:W-:Y:S01]  /*1c70*/  UMOV UR4, URZ ;  /* 0x000000ff00047c82 */ /* 0x000fe20008000000 */
[----:B------:R-:W-:Y:S01]  /*1c80*/  UMOV UR5, URZ ;  /* 0x000000ff00057c82 */ /* 0x000fe20008000000 */
[----:B------:R-:W-:-:S02]  /*1c90*/  UIADD3.X UR35, UPT, UPT, UR4, 0x40004040, URZ, UP0, !UPT ;  /* 0x4000404004237890 */ /* 0x000fc400087fe4ff */
[----:B------:R-:W-:Y:S02]  /*1ca0*/  UIADD3.X UR33, UPT, UPT, UR5, 0x40004040, URZ, UP1, !UPT ;  /* 0x4000404005217890 */ /* 0x000fe40008ffe4ff */
[----:B------:R-:W-:Y:S02]  /*1cb0*/  UIADD3.64 UR4, UPT, UPT, UR34, 0x2, URZ ;  /* 0x0000000222047897 */ /* 0x000fe4000fffe0ff */
[----:B------:R-:W-:Y:S02]  /*1cc0*/  UIADD3.64 UR16, UPT, UPT, UR32, 0x2, URZ ;  /* 0x0000000220107897 */ /* 0x000fe4000fffe0ff */
[----:B------:R-:W-:Y:S02]  /*1cd0*/  UIADD3.64 UR28, UPT, UPT, UR34, 0x4, URZ ;  /* 0x00000004221c7897 */ /* 0x000fe4000fffe0ff */
[----:B------:R-:W-:Y:S01]  /*1ce0*/  UIADD3.64 UR30, UPT, UPT, UR32, 0x4, URZ ;  /* 0x00000004201e7897 */ /* 0x000fe2000fffe0ff */
[----:B------:R-:W-:Y:S01]  /*1cf0*/  UMOV UR36, 0x0 ;  /* 0x0000000000247882 */ /* 0x000fe20000000000 */
[----:B------:R-:W-:Y:S01]  /*1d00*/  UMOV UR37, 0x4400010 ;  /* 0x0440001000257882 */ /* 0x000fe20000000000 */
[----:B------:R-:W-:Y:S01]  /*1d10*/  UMOV UR7, 0x40004040 ;  /* 0x4000404000077882 */ /* 0x000fe20000000000 */
[----:B------:R-:W-:Y:S01]  /*1d20*/  UMOV UR11, 0x40004040 ;  /* 0x40004040000b7882 */ /* 0x000fe20000000000 */
[----:B------:R-:W-:Y:S01]  /*1d30*/  UMOV UR38, 0x0 ;  /* 0x0000000000267882 */ /* 0x000fe20000000000 */
[----:B------:R-:W-:Y:S01]  /*1d40*/  UMOV UR39, 0x4400010 ;  /* 0x0440001000277882 */ /* 0x000fe20000000000 */
[----:B------:R-:W-:Y:S01]  /*1d50*/  UMOV UR40, 0x0 ;  /* 0x0000000000287882 */ /* 0x000fe20000000000 */
[----:B------:R-:W-:Y:S01]  /*1d60*/  UMOV UR41, 0x4400010 ;  /* 0x0440001000297882 */ /* 0x000fe20000000000 */
[----:B------:R1:W-:Y:S01]  /*1d70*/  UTCQMMA gdesc[UR6], gdesc[UR10], tmem[UR23], tmem[UR36], idesc[UR37], !UPT ;  /* 0x00ff240a060075ea */ /* 0x0003e2000f800317 */
[----:B------:R-:W-:Y:S01]  /*1d80*/  UMOV UR42, 0x0 ;  /* 0x00000000002a7882 */ /* 0x000fe20000000000 */
[----:B------:R-:W-:Y:S01]  /*1d90*/  UMOV UR43, 0x4400010 ;  /* 0x04400010002b7882 */ /* 0x000fe20000000000 */
[----:B------:R1:W-:Y:S01]  /*1da0*/  UTCQMMA gdesc[UR34], gdesc[UR32], tmem[UR23], tmem[UR38], idesc[UR39], UPT ;  /* 0x00ff2620220075ea */ /* 0x0003e2000b800317 */
[----:B------:R1:W-:Y:S01]  /*1db0*/  UTCQMMA gdesc[UR4], gdesc[UR16], tmem[UR23], tmem[UR40], idesc[UR41], UPT ;  /* 0x00ff2810040075ea */ /* 0x0003e2000b800317 */
[----:B------:R1:W-:Y:S01]  /*1dc0*/  UTCQMMA gdesc[UR28], gdesc[UR30], tmem[UR23], tmem[UR42], idesc[UR43], UPT ;  /* 0x00ff2a1e1c0075ea */ /* 0x0003e2000b800317 */
[----:B------:R-:W-:Y:S01]  /*1dd0*/  NOP ;  /* 0x0000000000007918 */ /* 0x000fe20000000000 */
.L_x_62:
[----:B------:R-:W-:Y:S01]  /*1de0*/  ELECT P0, URZ, PT ;  /* 0x0000000000ff782f */ /* 0x000fe20003800000 */
[----:B-1----:R-:W-:Y:S01]  /*1df0*/  UMOV UR4, UR12 ;  /* 0x0000000c00047c82 */ /* 0x002fe20008000000 */
[----:B------:R-:W-:Y:S02]  /*1e00*/  UMOV UR5, URZ ;  /* 0x000000ff00057c82 */ /* 0x000fe40008000000 */
[----:B------:R-:W-:-:S13]  /*1e10*/  ISETP.LT.U32.AND P0, PT, R132, 0x20, P0 ;  /* 0x000000208400780c */ /* 0x000fda0000701070 */
[----:B------:R-:W-:Y:S01]  /*1e20*/  VOTEU.ANY UP0, P0 ;  /* 0x0000000000ff7886 */ /* 0x000fe20000000100 */
[----:B------:R-:W-:Y:S01]  /*1e30*/  VOTEU.ANY UP1, P0 ;  /* 0x0000000000ff7886 */ /* 0x000fe20000020100 */
[----:B------:R-:W-:-:S03]  /*1e40*/  ISETP.GE.U32.AND P0, PT, R10, 0x81, PT ;  /* 0x000000810a00780c */ /* 0x000fc60003f06070 */
[----:B------:R-:W-:Y:S02]  /*1e50*/  @UP0 UMOV UR4, UR4 ;  /* 0x0000000400040c82 */ /* 0x000fe40008000000 */
[----:B------:R1:W-:Y:S01]  /*1e60*/  @UP1 UTCBAR [UR4], URZ ;  /* 0x000000ff040013e9 */ /* 0x0003e200080000ff */
[----:B------:R-:W-:Y:S06]  /*1e70*/  BAR.SYNC.DEFER_BLOCKING 0x0 ;  /* 0x0000000000007b1d */ /* 0x000fec0000010000 */
[----:B------:R-:W2:Y:S02]  /*1e80*/  SYNCS.PHASECHK.TRANS64.TRYWAIT P1, [UR8+0x28020], RZ ;  /* 0x028020ffff0075a7 */ /* 0x000ea40008021108 */
[----:B-12---:R-:W-:Y:S05]  /*1e90*/  @!P1 BRA `(.L_x_63) ;  /* 0x0000001000309947 */ /* 0x006fea0003800000 */
.L_x_80:
[----:B------:R-:W-:Y:S01]  /*1ea0*/  UMOV UR4, URZ ;  /* 0x000000ff00047c82 */ /* 0x000fe20008000000 */
[----:B------:R-:W-:Y:S05]  /*1eb0*/  @!P0 BRA `(.L_x_60) ;  /* 0x0000000400588947 */ /* 0x000fea0003800000 */
[----:B------:R-:W1:Y:S01]  /*1ec0*/  LDCU UR29, c[0x0][0x3a0] ;  /* 0x00007400ff1d77ac */ /* 0x000e620008000800 */
[----:B------:R-:W-:Y:S01]  /*1ed0*/  UMOV UR9, 0x1 ;  /* 0x0000000100097882 */ /* 0x000fe20000000000 */
[----:B------:R-:W-:-:S05]  /*1ee0*/  UMOV UR18, 0x80 ;  /* 0x0000008000127882 */ /* 0x000fca0000000000 */
.L_x_67:
[----:B------:R-:W-:Y:S01]  /*1ef0*/  BAR.SYNC.DEFER_BLOCKING 0x0 ;  /* 0x0000000000007b1d */ /* 0x000fe20000010000 */
[----:B------:R-:W-:Y:S01]  /*1f00*/  ULEA UR28, UR9, UR8, 0x3 ;  /* 0x00000008091c7291 */ /* 0x000fe2000f8e18ff */
[----:B------:R-:W-:Y:S01]  /*1f10*/  @!P3 IMAD.MOV.U32 R2, RZ, RZ, 0xa000 ;  /* 0x0000a000ff02b424 */ /* 0x000fe200078e00ff */
[----:B------:R-:W-:Y:S01]  /*1f20*/  ELECT P1, URZ, PT ;  /* 0x0000000000ff782f */ /* 0x000fe20003820000 */
[----:B------:R-:W-:-:S03]  /*1f30*/  ULEA UR16, UR9, UR8, 0xd ;  /* 0x0000000809107291 */ /* 0x000fc6000f8e68ff */
[----:B------:R-:W-:Y:S02]  /*1f40*/  ISETP.LT.U32.AND P1, PT, R132, 0x20, P1 ;  /* 0x000000208400780c */ /* 0x000fe40000f21070 */
[----:B------:R-:W-:Y:S01]  /*1f50*/  ELECT P0, URZ, PT ;  /* 0x0000000000ff782f */ /* 0x000fe20003800000 */
[----:B------:R-:W-:-:S03]  /*1f60*/  UIADD3 UR16, UPT, UPT, UR16, 0x20000, URZ ;  /* 0x0002000010107890 */ /* 0x000fc6000fffe0ff */
[----:B------:R-:W-:Y:S01]  /*1f70*/  ISETP.LT.U32.AND P0, PT, R132, 0x20, P0 ;  /* 0x000000208400780c */ /* 0x000fe20000701070 */
[----:B------:R-:W-:Y:S01]  /*1f80*/  ULEA UR12, UR9, UR8, 0xf ;  /* 0x00000008090c7291 */ /* 0x000fe2000f8e78ff */
[----:B------:R-:W-:Y:S01]  /*1f90*/  UMOV UR14, UR18 ;  /* 0x00000012000e7c82 */ /* 0x000fe20008000000 */
[----:B------:R-:W-:-:S04]  /*1fa0*/  USHF.L.U32 UR5, UR4, 0x1f, URZ ;  /* 0x0000001f04057899 */ /* 0x000fc800080006ff */
[----:B------:R-:W-:Y:S01]  /*1fb0*/  VOTEU.ANY UP0, P1 ;  /* 0x0000000000ff7886 */ /* 0x000fe20000800100 */
[----:B------:R2:W-:Y:S04]  /*1fc0*/  @!P3 SYNCS.ARRIVE.TRANS64 RZ, [UR28+0x28000], R2 ;  /* 0x02800002ffffb9a7 */ /* 0x0005e8000800001c */
[----:B------:R-:W-:Y:S01]  /*1fd0*/  @UP0 UIADD3 UR17, UPT, UPT, UR28, 0x28000, URZ ;  /* 0x000280001c110890 */ /* 0x000fe2000fffe0ff */
[----:B------:R-:W-:Y:S01]  /*1fe0*/  VOTEU.ANY UP0, P1 ;  /* 0x0000000000ff7886 */ /* 0x000fe20000800100 */
[----:B------:R-:W-:Y:S01]  /*1ff0*/  BAR.SYNC.DEFER_BLOCKING 0x0 ;  /* 0x0000000000007b1d */ /* 0x000fe20000010000 */
[----:B--2---:R-:W-:-:S05]  /*2000*/  IMAD.U32 R2, RZ, RZ, UR5 ;  /* 0x00000005ff027e24 */ /* 0x004fca000f8e00ff */
[----:B------:R-:W-:-:S05]  /*2010*/  VOTEU.ANY UP1, P0 ;  /* 0x0000000000ff7886 */ /* 0x000fca0000020100 */
[----:B------:R-:W-:Y:S01]  /*2020*/  @UP1 UIADD3 UR13, UPT, UPT, UR28, 0x28000, URZ ;  /* 0x000280001c0d1890 */ /* 0x000fe2000fffe0ff */
[----:B------:R-:W-:Y:S01]  /*2030*/  VOTEU.ANY UP1, P0 ;  /* 0x0000000000ff7886 */ /* 0x000fe20000020100 */
[----:B------:R2:W-:Y:S01]  /*2040*/  @UP0 UTMALDG.2D [UR16], [UR24] ;  /* 0x00000010180005b4 */ /* 0x0005e20008008000 */
[----:B------:R-:W-:Y:S01]  /*2050*/  UISETP.NE.U32.AND UP0, UPT, UR22, URZ, UPT ;  /* 0x000000ff1600728c */ /* 0x000fe2000bf05070 */
[----:B------:R4:W-:Y:S06]  /*2060*/  MEMBAR.ALL.CTA ;  /* 0x0000000000007992 */ /* 0x0009ec0000008000 */
[----:B----4-:R-:W4:Y:S02]  /*2070*/  FENCE.VIEW.ASYNC.S ;  /* 0x00000000000073c6 */ /* 0x010f240000000000 */
[----:B----4-:R-:W-:Y:S06]  /*2080*/  BAR.SYNC.DEFER_BLOCKING 0x0 ;  /* 0x0000000000007b1d */ /* 0x010fec0000010000 */
[----:B------:R2:W-:Y:S02]  /*2090*/  @UP1 UTMALDG.2D [UR12], [UR26] ;  /* 0x0000000c1a0015b4 */ /* 0x0005e40008008000 */
[----:B------:R-:W-:Y:S06]  /*20a0*/  BAR.SYNC.DEFER_BLOCKING 0x0 ;  /* 0x0000000000007b1d */ /* 0x000fec0000010000 */
[----:B------:R-:W4:Y:S02]  /*20b0*/  SYNCS.PHASECHK.TRANS64.TRYWAIT P0, [UR28+0x28000], R2 ;  /* 0x02800002ff0075a7 */ /* 0x000f24000800111c */
[----:B--2-4-:R-:W-:Y:S05]  /*20c0*/  @!P0 BRA `(.L_x_64) ;  /* 0x0000000c00b08947 */ /* 0x014fea0003800000 */
.L_x_81:
        /* <DEDUP_REMOVED lines=11> */
[----:B------:R-:W-:Y:S02]  /*2180*/  UIADD3 UR6, UP0, UPT, UR16, 0x2, URZ ;  /* 0x0000000210067890 */ /* 0x000fe4000ff1e0ff */
[----:B------:R-:W-:Y:S02]  /*2190*/  UIADD3 UR32, UP1, UPT, UR30, 0x2, URZ ;  /* 0x000000021e207890 */ /* 0x000fe4000ff3e0ff */
[----:B------:R-:W-:Y:S02]  /*21a0*/  UIADD3 UR34, UP2, UPT, UR16, 0x4, URZ ;  /* 0x0000000410227890 */ /* 0x000fe4000ff5e0ff */
[----:B------:R-:W-:Y:S02]  /*21b0*/  UIADD3 UR36, UP3, UPT, UR30, 0x4, URZ ;  /* 0x000000041e247890 */ /* 0x000fe4000ff7e0ff */
[----:B------:R-:W-:-:S02]  /*21c0*/  UIADD3.X UR7, UPT, UPT, UR17, URZ, URZ, UP0, !UPT ;  /* 0x000000ff11077290 */ /* 0x000fc400087fe4ff */
[----:B------:R-:W-:Y:S02]  /*21d0*/  UIADD3.X UR33, UPT, UPT, UR31, URZ, URZ, UP1, !UPT ;  /* 0x000000ff1f217290 */ /* 0x000fe40008ffe4ff */
[----:B------:R-:W-:Y:S02]  /*21e0*/  UIADD3.X UR35, UPT, UPT, UR17, URZ, URZ, UP2, !UPT ;  /* 0x000000ff11237290 */ /* 0x000fe400097fe4ff */
[----:B------:R-:W-:Y:S01]  /*21f0*/  UIADD3.X UR37, UPT, UPT, UR31, URZ, URZ, UP3, !UPT ;  /* 0x000000ff1f257290 */ /* 0x000fe20009ffe4ff */
        /* <DEDUP_REMOVED lines=8> */
[----:B------:R2:W-:Y:S01]  /*2280*/  UTCQMMA gdesc[UR10], gdesc[UR12], tmem[UR23], tmem[UR38], idesc[UR39], UPT ;  /* 0x00ff260c0a0075ea */ /* 0x0005e2000b800317 */
[----:B------:R-:W-:Y:S01]  /*2290*/  UMOV UR44, 0x0 ;  /* 0x00000000002c7882 */ /* 0x000fe20000000000 */
[----:B------:R-:W-:Y:S01]  /*22a0*/  UMOV UR45, 0x4400010 ;  /* 0x04400010002d7882 */ /* 0x000fe20000000000 */
[----:B------:R2:W-:Y:S01]  /*22b0*/  UTCQMMA gdesc[UR16], gdesc[UR30], tmem[UR23], tmem[UR40], idesc[UR41], UPT ;  /* 0x00ff281e100075ea */ /* 0x0005e2000b800317 */
[----:B------:R2:W-:Y:S01]  /*22c0*/  UTCQMMA gdesc[UR6], gdesc[UR32], tmem[UR23], tmem[UR42], idesc[UR43], UPT ;  /* 0x00ff2a20060075ea */ /* 0x0005e2000b800317 */
[----:B------:R2:W-:Y:S01]  /*22d0*/  UTCQMMA gdesc[UR34], gdesc[UR36], tmem[UR23], tmem[UR44], idesc[UR45], UPT ;  /* 0x00ff2c24220075ea */ /* 0x0005e2000b800317 */
[----:B------:R-:W-:Y:S01]  /*22e0*/  NOP ;  /* 0x0000000000007918 */ /* 0x000fe20000000000 */
.L_x_65:
[----:B------:R-:W-:Y:S01]  /*22f0*/  ELECT P0, URZ, PT ;  /* 0x0000000000ff782f */ /* 0x000fe20003800000 */
[----:B--2---:R-:W-:-:S03]  /*2300*/  UIADD3 UR6, UPT, UPT, UR28, 0x28020, URZ ;  /* 0x000280201c067890 */ /* 0x004fc6000fffe0ff */
[----:B------:R-:W-:Y:S01]  /*2310*/  ISETP.LT.U32.AND P0, PT, R132, 0x20, P0 ;  /* 0x000000208400780c */ /* 0x000fe20000701070 */
[----:B------:R-:W-:-:S12]  /*2320*/  UMOV UR7, URZ ;  /* 0x000000ff00077c82 */ /* 0x000fd80008000000 */
[----:B------:R-:W-:Y:S01]  /*2330*/  VOTEU.ANY UP0, P0 ;  /* 0x0000000000ff7886 */ /* 0x000fe20000000100 */
[----:B------:R-:W-:-:S04]  /*2340*/  VOTEU.ANY UP1, P0 ;  /* 0x0000000000ff7886 */ /* 0x000fc80000020100 */
[----:B------:R-:W-:Y:S02]  /*2350*/  @UP0 UMOV UR6, UR6 ;  /* 0x0000000600060c82 */ /* 0x000fe40008000000 */
[----:B------:R2:W-:Y:S01]  /*2360*/  @UP1 UTCBAR [UR6], URZ ;  /* 0x000000ff060013e9 */ /* 0x0005e200080000ff */
[----:B------:R-:W-:Y:S06]  /*2370*/  BAR.SYNC.DEFER_BLOCKING 0x0 ;  /* 0x0000000000007b1d */ /* 0x000fec0000010000 */
[----:B------:R-:W4:Y:S02]  /*2380*/  SYNCS.PHASECHK.TRANS64.TRYWAIT P0, [UR28+0x28020], R2 ;  /* 0x02802002ff0075a7 */ /* 0x000f24000800111c */
[----:B--2-4-:R-:W-:Y:S05]  /*2390*/  @!P0 BRA `(.L_x_66) ;  /* 0x0000000c00088947 */ /* 0x014fea0003800000 */
.L_x_82:
[----:B------:R-:W-:Y:S02]  /*23a0*/  UIADD3 UR9, UPT, UPT, UR9, 0x1, URZ ;  /* 0x0000000109097890 */ /* 0x000fe4000fffe0ff */
[----:B------:R-:W-:Y:S02]  /*23b0*/  UIADD3 UR18, UPT, UPT, UR18, 0x80, URZ ;  /* 0x0000008012127890 */ /* 0x000fe4000fffe0ff */
[----:B------:R-:W-:-:S04]  /*23c0*/  UISETP.NE.U32.AND UP0, UPT, UR9, 0x4, UPT ;  /* 0x000000040900788c */ /* 0x000fc8000bf05070 */
[----:B------:R-:W-:Y:S02]  /*23d0*/  USEL UR5, URZ, 0x1, UP0 ;  /* 0x00000001ff057887 */ /* 0x000fe40008000000 */
[----:B------:R-:W-:Y:S02]  /*23e0*/  USEL UR9, UR9, URZ, UP0 ;  /* 0x000000ff09097287 */ /* 0x000fe40008000000 */
[----:B-1----:R-:W-:Y:S02]  /*23f0*/  UISETP.GE.AND UP0, UPT, UR18, UR29, UPT ;  /* 0x0000001d1200728c */ /* 0x002fe4000bf06270 */
[----:B------:R-:W-:-:S07]  /*2400*/  ULOP3.LUT UR4, UR4, UR5, URZ, 0x3c, !UPT ;  /* 0x0000000504047292 */ /* 0x000fce000f8e3cff */
[----:B------:R-:W-:Y:S05]  /*2410*/  BRA.U !UP0, `(.L_x_67) ;  /* 0xfffffff908b47547 */ /* 0x000fea000b83ffff */
.L_x_60:
[----:B--2-4-:R-:W-:Y:S06]  /*2420*/  BAR.SYNC.DEFER_BLOCKING 0x0 ;  /* 0x0000000000007b1d */ /* 0x014fec0000010000 */
[----:B------:R-:W-:Y:S04]  /*2430*/  BSSY.RECONVERGENT B4, `(.L_x_68) ;  /* 0x0000004000047945 */ /* 0x000fe80003800200 */
[----:B------:R-:W-:Y:S05]  /*2440*/  @P3 BRA `(.L_x_69) ;  /* 0x0000000000083947 */ /* 0x000fea0003800000 */
[----:B------:R-:W1:Y:S02]  /*2450*/  SYNCS.CCTL.IV [UR8+0x28000] ;  /* 0x02800000ff0079b1 */ /* 0x000e640008000008 */
[----:B-1----:R-:W1:Y:S02]  /*2460*/  SYNCS.CCTL.IV [UR8+0x28020] ;  /* 0x02802000ff0079b1 */ /* 0x002e640008000008 */
.L_x_69:
[----:B------:R-:W-:Y:S05]  /*2470*/  BSYNC.RECONVERGENT B4 ;  /* 0x0000000000047941 */ /* 0x000fea0003800200 */
.L_x_68:
[----:B-1----:R-:W-:Y:S06]  /*2480*/  BAR.SYNC.DEFER_BLOCKING 0x0 ;  /* 0x0000000000007b1d */ /* 0x002fec0000010000 */
[----:B------:R-:W-:Y:S04]  /*2490*/  BSSY.RECONVERGENT B4, `(.L_x_70) ;  /* 0x0000004000047945 */ /* 0x000fe80003800200 */
[----:B------:R-:W-:Y:S05]  /*24a0*/  @P3 BRA `(.L_x_71) ;  /* 0x0000000000083947 */ /* 0x000fea0003800000 */
[----:B------:R-:W1:Y:S02]  /*24b0*/  SYNCS.CCTL.IV [UR8+0x28008] ;  /* 0x02800800ff0079b1 */ /* 0x000e640008000008 */
[----:B-1----:R-:W1:Y:S02]  /*24c0*/  SYNCS.CCTL.IV [UR8+0x28028] ;  /* 0x02802800ff0079b1 */ /* 0x002e640008000008 */
.L_x_71:
[----:B------:R-:W-:Y:S05]  /*24d0*/  BSYNC.RECONVERGENT B4 ;  /* 0x0000000000047941 */ /* 0x000fea0003800200 */
.L_x_70:
[----:B-1----:R-:W-:Y:S06]  /*24e0*/  BAR.SYNC.DEFER_BLOCKING 0x0 ;  /* 0x0000000000007b1d */ /* 0x002fec0000010000 */
[----:B------:R-:W-:Y:S04]  /*24f0*/  BSSY.RECONVERGENT B4, `(.L_x_72) ;  /* 0x0000004000047945 */ /* 0x000fe80003800200 */
[----:B------:R-:W-:Y:S05]  /*2500*/  @P3 BRA `(.L_x_73) ;  /* 0x0000000000083947 */ /* 0x000fea0003800000 */
[----:B------:R-:W1:Y:S02]  /*2510*/  SYNCS.CCTL.IV [UR8+0x28010] ;  /* 0x02801000ff0079b1 */ /* 0x000e640008000008 */
[----:B-1----:R-:W1:Y:S02]  /*2520*/  SYNCS.CCTL.IV [UR8+0x28030] ;  /* 0x02803000ff0079b1 */ /* 0x002e640008000008 */
.L_x_73:
[----:B------:R-:W-:Y:S05]  /*2530*/  BSYNC.RECONVERGENT B4 ;  /* 0x0000000000047941 */ /* 0x000fea0003800200 */
.L_x_72:
[----:B-1----:R-:W-:Y:S06]  /*2540*/  BAR.SYNC.DEFER_BLOCKING 0x0 ;  /* 0x0000000000007b1d */ /* 0x002fec0000010000 */
[----:B------:R-:W-:Y:S04]  /*2550*/  BSSY.RECONVERGENT B4, `(.L_x_74) ;  /* 0x0000004000047945 */ /* 0x000fe80003800200 */
[----:B------:R-:W-:Y:S05]  /*2560*/  @P3 BRA `(.L_x_75) ;  /* 0x0000000000083947 */ /* 0x000fea0003800000 */
[----:B------:R-:W1:Y:S02]  /*2570*/  SYNCS.CCTL.IV [UR8+0x28018] ;  /* 0x02801800ff0079b1 */ /* 0x000e640008000008 */
[----:B-1----:R-:W1:Y:S02]  /*2580*/  SYNCS.CCTL.IV [UR8+0x28038] ;  /* 0x02803800ff0079b1 */ /* 0x002e640008000008 */
.L_x_75:
[----:B------:R-:W-:Y:S05]  /*2590*/  BSYNC.RECONVERGENT B4 ;  /* 0x0000000000047941 */ /* 0x000fea0003800200 */
.L_x_74:
[----:B------:R-:W-:Y:S01]  /*25a0*/  USHF.L.U32 UR4, UR22, 0x15, URZ ;  /* 0x0000001516047899 */ /* 0x000fe200080006ff */
[C---:B------:R-:W-:Y:S01]  /*25b0*/  IMAD.SHL.U32 R2, R0.reuse, 0x40, RZ ;  /* 0x0000004000027824 */ /* 0x040fe200078e00ff */
[----:B------:R-:W-:Y:S01]  /*25c0*/  ELECT P0, URZ, PT ;  /* 0x0000000000ff782f */ /* 0x000fe20003800000 */
[C---:B------:R-:W-:Y:S01]  /*25d0*/  IMAD.SHL.U32 R133, R0.reuse, 0x80, RZ ;  /* 0x0000008000857824 */ /* 0x040fe200078e00ff */
[----:B------:R-:W-:Y:S01]  /*25e0*/  ULOP3.LUT UR4, UR4, 0x600000, URZ, 0xc0, !UPT ;  /* 0x0060000004047892 */ /* 0x000fe2000f8ec0ff */
[----:B------:R-:W-:Y:S01]  /*25f0*/  IMAD.SHL.U32 R3, R0, 0x10, RZ ;  /* 0x0000001000037824 */ /* 0x000fe200078e00ff */
[----:B------:R-:W-:Y:S01]  /*2600*/  LOP3.LUT R2, R2, 0x1800, RZ, 0xc0, !PT ;  /* 0x0000180002027812 */ /* 0x000fe200078ec0ff */
[----:B------:R-:W-:Y:S01]  /*2610*/  IMAD.SHL.U32 R0, R0, 0x200, RZ ;  /* 0x0000020000007824 */ /* 0x000fe200078e00ff */
[----:B------:R-:W-:Y:S01]  /*2620*/  UIADD3 UR4, UPT, UPT, UR23, UR4, URZ ;  /* 0x0000000417047290 */ /* 0x000fe2000fffe0ff */
[----:B------:R-:W-:Y:S01]  /*2630*/  LOP3.LUT R133, R133, 0x780, RZ, 0xc0, !PT ;  /* 0x0000078085857812 */ /* 0x000fe200078ec0ff */
[----:B------:R-:W-:Y:S01]  /*2640*/  ULOP3.LUT UR22, UR22, 0x1, URZ, 0xc0, !UPT ;  /* 0x0000000116167892 */ /* 0x000fe2000f8ec0ff */
[----:B------:R-:W-:Y:S01]  /*2650*/  LOP3.LUT R2, R2, 0x70, R3, 0xf8, !PT ;  /* 0x0000007002027812 */ /* 0x000fe200078ef803 */
[----:B------:R-:W-:Y:S01]  /*2660*/  UMOV UR6, UR19 ;  /* 0x0000001300067c82 */ /* 0x000fe20008000000 */
[----:B------:R-:W-:Y:S01]  /*2670*/  LOP3.LUT R133, R133, 0x2000, R0, 0xf8, !PT ;  /* 0x0000200085857812 */ /* 0x000fe200078ef800 */
[----:B------:R-:W-:Y:S01]  /*2680*/  ULEA UR5, UR22, UR15, 0x7 ;  /* 0x0000000f16057291 */ /* 0x000fe2000f8e38ff */
[----:B------:R-:W-:-:S02]  /*2690*/  ISETP.LT.U32.AND P0, PT, R132, 0x40, P0 ;  /* 0x000000408400780c */ /* 0x000fc40000701070 */
[----:B---3--:R-:W-:Y:S01]  /*26a0*/  LDTM.16dp32bit_t0_t15.x128 R4, tmem[UR4] ;  /* 0x00000004000479ee */ /* 0x008fe20008b80000 */
[----:B------:R-:W2:Y:S01]  /*26b0*/  LDTM.16dp32bit_t16_t31.x128 R4, tmem[UR4+0x80] ;  /* 0x00008004000479ee */ /* 0x000ea20008ba0000 */
[----:B------:R-:W-:Y:S01]  /*26c0*/  LOP3.LUT R0, R133, R2, RZ, 0xfc, !PT ;  /* 0x0000000285007212 */ /* 0x000fe200078efcff */
[----:B------:R-:W-:Y:S01]  /*26d0*/  NOP ;  /* 0x0000000000007918 */ /* 0x000fe20000000000 */
[----:B------:R-:W-:Y:S02]  /*26e0*/  ULEA UR4, UR22, UR8, 0xd ;  /* 0x0000000816047291 */ /* 0x000fe4000f8e68ff */
[C---:B------:R-:W-:Y:S02]  /*26f0*/  LOP3.LUT R2, R0.reuse, 0x10, RZ, 0x3c, !PT ;  /* 0x0000001000027812 */ /* 0x040fe400078e3cff */
[----:B------:R-:W-:-:S03]  /*2700*/  LOP3.LUT R3, R0, 0x20, RZ, 0x3c, !PT ;  /* 0x0000002000037812 */ /* 0x000fc600078e3cff */
[----:B--2---:R-:W-:Y:S01]  /*2710*/  VOTEU.ANY UP1, P0 ;  /* 0x0000000000ff7886 */ /* 0x004fe20000020100 */
[----:B------:R-:W-:Y:S01]  /*2720*/  VOTEU.ANY UP0, P0 ;  /* 0x0000000000ff7886 */ /* 0x000fe20000000100 */
[----:B------:R-:W-:Y:S02]  /*2730*/  F2FP.SATFINITE.E4M3.F32.PACK_AB_MERGE_C R6, R7, R6, RZ ;  /* 0x000000060706723e */ /* 0x000fe400048070ff */
[----:B------:R-:W-:Y:S02]  /*2740*/  F2FP.SATFINITE.E4M3.F32.PACK_AB_MERGE_C R10, R11, R10, RZ ;  /* 0x0000000a0b0a723e */ /* 0x000fe400048070ff */
[----:B------:R-:W-:Y:S02]  /*2750*/  F2FP.SATFINITE.E4M3.F32.PACK_AB_MERGE_C R14, R15, R14, RZ ;  /* 0x0000000e0f0e723e */ /* 0x000fe400048070ff */
[----:B------:R-:W-:Y:S02]  /*2760*/  F2FP.SATFINITE.E4M3.F32.PACK_AB_MERGE_C R7, R19, R18, RZ ;  /* 0x000000121307723e */ /* 0x000fe400048070ff */
[----:B------:R-:W-:-:S02]  /*2770*/  F2FP.SATFINITE.E4M3.F32.PACK_AB_MERGE_C R22, R23, R22, RZ ;  /* 0x000000161716723e */ /* 0x000fc400048070ff */
[----:B------:R-:W-:Y:S02]  /*2780*/  F2FP.SATFINITE.E4M3.F32.PACK_AB_MERGE_C R26, R27, R26, RZ ;  /* 0x0000001a1b1a723e */ /* 0x000fe400048070ff */
        /* <DEDUP_REMOVED lines=11> */
[----:B------:R-:W-:Y:S02]  /*2840*/  F2FP.SATFINITE.E4M3.F32.PACK_AB_MERGE_C R4, R5, R4, R6 ;  /* 0x000000040504723e */ /* 0x000fe40004807006 */
[----:B------:R-:W-:Y:S02]  /*2850*/  F2FP.SATFINITE.E4M3.F32.PACK_AB_MERGE_C R74, R75, R74, RZ ;  /* 0x0000004a4b4a723e */ /* 0x000fe400048070ff */
[----:B------:R-:W-:Y:S02]  /*2860*/  F2FP.SATFINITE.E4M3.F32.PACK_AB_MERGE_C R78, R79, R78, RZ ;  /* 0x0000004e4f4e723e */ /* 0x000fe400048070ff */
[----:B------:R-:W-:Y:S02]  /*2870*/  F2FP.SATFINITE.E4M3.F32.PACK_AB_MERGE_C R71, R83, R82, RZ ;  /* 0x000000525347723e */ /* 0x000fe400048070ff */
[----:B------:R-:W-:Y:S02]  /*2880*/  F2FP.SATFINITE.E4M3.F32.PACK_AB_MERGE_C R86, R87, R86, RZ ;  /* 0x000000565756723e */ /* 0x000fe400048070ff */
[----:B------:R-:W-:-:S02]  /*2890*/  F2FP.SATFINITE.E4M3.F32.PACK_AB_MERGE_C R5, R9, R8, R10 ;  /* 0x000000080905723e */ /* 0x000fc4000480700a */
[----:B------:R-:W-:Y:S02]  /*28a0*/  F2FP.SATFINITE.E4M3.F32.PACK_AB_MERGE_C R6, R13, R12, R14 ;  /* 0x0000000c0d06723e */ /* 0x000fe4000480700e */
[----:B------:R-:W-:Y:S02]  /*28b0*/  F2FP.SATFINITE.E4M3.F32.PACK_AB_MERGE_C R7, R17, R16, R7 ;  /* 0x000000101107723e */ /* 0x000fe40004807007 */
[----:B------:R-:W-:Y:S02]  /*28c0*/  F2FP.SATFINITE.E4M3.F32.PACK_AB_MERGE_C R20, R21, R20, R22 ;  /* 0x000000141514723e */ /* 0x000fe40004807016 */
[----:B------:R-:W-:Y:S01]  /*28d0*/  F2FP.SATFINITE.E4M3.F32.PACK_AB_MERGE_C R90, R91, R90, RZ ;  /* 0x0000005a5b5a723e */ /* 0x000fe200048070ff */
[----:B-1----:R1:W-:Y:S01]  /*28e0*/  STS.128 [R0+UR8], R4 ;  /* 0x0000000400007988 */ /* 0x0023e20008000c08 */
[----:B------:R-:W-:Y:S02]  /*28f0*/  F2FP.SATFINITE.E4M3.F32.PACK_AB_MERGE_C R94, R95, R94, RZ ;  /* 0x0000005e5f5e723e */ /* 0x000fe400048070ff */
[----:B------:R-:W-:-:S02]  /*2900*/  F2FP.SATFINITE.E4M3.F32.PACK_AB_MERGE_C R98, R99, R98, RZ ;  /* 0x000000626362723e */ /* 0x000fc400048070ff */
[----:B------:R-:W-:Y:S02]  /*2910*/  F2FP.SATFINITE.E4M3.F32.PACK_AB_MERGE_C R102, R103, R102, RZ ;  /* 0x000000666766723e */ /* 0x000fe400048070ff */
[----:B------:R-:W-:Y:S02]  /*2920*/  F2FP.SATFINITE.E4M3.F32.PACK_AB_MERGE_C R21, R25, R24, R26 ;  /* 0x000000181915723e */ /* 0x000fe4000480701a */
[----:B------:R-:W-:Y:S02]  /*2930*/  F2FP.SATFINITE.E4M3.F32.PACK_AB_MERGE_C R22, R29, R28, R30 ;  /* 0x0000001c1d16723e */ /* 0x000fe4000480701e */
[----:B------:R-:W-:Y:S02]  /*2940*/  F2FP.SATFINITE.E4M3.F32.PACK_AB_MERGE_C R23, R33, R32, R23 ;  /* 0x000000202117723e */ /* 0x000fe40004807017 */
[----:B------:R-:W-:Y:S02]  /*2950*/  F2FP.SATFINITE.E4M3.F32.PACK_AB_MERGE_C R36, R37, R36, R38 ;  /* 0x000000242524723e */ /* 0x000fe40004807026 */
[----:B------:R-:W-:Y:S01]  /*2960*/  F2FP.SATFINITE.E4M3.F32.PACK_AB_MERGE_C R106, R107, R106, RZ ;  /* 0x0000006a6b6a723e */ /* 0x000fe200048070ff */
[----:B------:R1:W-:Y:S01]  /*2970*/  STS.128 [R2+UR8], R20 ;  /* 0x0000001402007988 */ /* 0x0003e20008000c08 */
[----:B------:R-:W-:-:S02]  /*2980*/  F2FP.SATFINITE.E4M3.F32.PACK_AB_MERGE_C R110, R111, R110, RZ ;  /* 0x0000006e6f6e723e */ /* 0x000fc400048070ff */
[----:B------:R-:W-:Y:S02]  /*2990*/  F2FP.SATFINITE.E4M3.F32.PACK_AB_MERGE_C R114, R115, R114, RZ ;  /* 0x000000727372723e */ /* 0x000fe400048070ff */
[----:B------:R-:W-:Y:S02]  /*29a0*/  F2FP.SATFINITE.E4M3.F32.PACK_AB_MERGE_C R118, R119, R118, RZ ;  /* 0x000000767776723e */ /* 0x000fe400048070ff */
[----:B------:R-:W-:Y:S02]  /*29b0*/  F2FP.SATFINITE.E4M3.F32.PACK_AB_MERGE_C R37, R41, R40, R42 ;  /* 0x000000282925723e */ /* 0x000fe4000480702a */
[----:B------:R-:W-:Y:S02]  /*29c0*/  F2FP.SATFINITE.E4M3.F32.PACK_AB_MERGE_C R38, R45, R44, R46 ;  /* 0x0000002c2d26723e */ /* 0x000fe4000480702e */
[----:B------:R-:W-:Y:S02]  /*29d0*/  F2FP.SATFINITE.E4M3.F32.PACK_AB_MERGE_C R39, R49, R48, R39 ;  /* 0x000000303127723e */ /* 0x000fe40004807027 */
[----:B------:R-:W-:-:S02]  /*29e0*/  F2FP.SATFINITE.E4M3.F32.PACK_AB_MERGE_C R52, R53, R52, R54 ;  /* 0x000000343534723e */ /* 0x000fc40004807036 */
[----:B------:R-:W-:Y:S01]  /*29f0*/  F2FP.SATFINITE.E4M3.F32.PACK_AB_MERGE_C R122, R123, R122, RZ ;  /* 0x0000007a7b7a723e */ /* 0x000fe200048070ff */
[----:B------:R1:W-:Y:S01]  /*2a00*/  STS.128 [R3+UR8], R36 ;  /* 0x0000002403007988 */ /* 0x0003e20008000c08 */
[----:B------:R-:W-:Y:S02]  /*2a10*/  F2FP.SATFINITE.E4M3.F32.PACK_AB_MERGE_C R126, R127, R126, RZ ;  /* 0x0000007e7f7e723e */ /* 0x000fe400048070ff */
[----:B------:R-:W-:Y:S02]  /*2a20*/  F2FP.SATFINITE.E4M3.F32.PACK_AB_MERGE_C R130, R131, R130, RZ ;  /* 0x000000828382723e */ /* 0x000fe400048070ff */
[----:B------:R-:W-:Y:S02]  /*2a30*/  F2FP.SATFINITE.E4M3.F32.PACK_AB_MERGE_C R53, R57, R56, R58 ;  /* 0x000000383935723e */ /* 0x000fe4000480703a */
[----:B------:R-:W-:Y:S02]  /*2a40*/  F2FP.SATFINITE.E4M3.F32.PACK_AB_MERGE_C R54, R61, R60, R62 ;  /* 0x0000003c3d36723e */ /* 0x000fe4000480703e */
[----:B------:R-:W-:-:S02]  /*2a50*/  F2FP.SATFINITE.E4M3.F32.PACK_AB_MERGE_C R55, R65, R64, R55 ;  /* 0x000000404137723e */ /* 0x000fc40004807037 */
[----:B------:R-:W-:Y:S02]  /*2a60*/  F2FP.SATFINITE.E4M3.F32.PACK_AB_MERGE_C R68, R69, R68, R70 ;  /* 0x000000444544723e */ /* 0x000fe40004807046 */
[----:B------:R-:W-:Y:S02]  /*2a70*/  LOP3.LUT R8, R0, 0x30, RZ, 0x3c, !PT ;  /* 0x0000003000087812 */ /* 0x000fe400078e3cff */
[----:B------:R-:W-:Y:S02]  /*2a80*/  F2FP.SATFINITE.E4M3.F32.PACK_AB_MERGE_C R69, R73, R72, R74 ;  /* 0x000000484945723e */ /* 0x000fe4000480704a */
[----:B------:R-:W-:Y:S01]  /*2a90*/  F2FP.SATFINITE.E4M3.F32.PACK_AB_MERGE_C R70, R77, R76, R78 ;  /* 0x0000004c4d46723e */ /* 0x000fe2000480704e */
[----:B------:R1:W-:Y:S01]  /*2aa0*/  STS.128 [R8+UR8], R52 ;  /* 0x0000003408007988 */ /* 0x0003e20008000c08 */
[----:B------:R-:W-:Y:S02]  /*2ab0*/  F2FP.SATFINITE.E4M3.F32.PACK_AB_MERGE_C R71, R81, R80, R71 ;  /* 0x000000505147723e */ /* 0x000fe40004807047 */
[----:B------:R-:W-:-:S02]  /*2ac0*/  F2FP.SATFINITE.E4M3.F32.PACK_AB_MERGE_C R84, R85, R84, R86 ;  /* 0x000000545554723e */ /* 0x000fc40004807056 */
[C---:B------:R-:W-:Y:S02]  /*2ad0*/  LOP3.LUT R9, R0.reuse, 0x40, RZ, 0x3c, !PT ;  /* 0x0000004000097812 */ /* 0x040fe400078e3cff */
[----:B------:R-:W-:Y:S02]  /*2ae0*/  F2FP.SATFINITE.E4M3.F32.PACK_AB_MERGE_C R85, R89, R88, R90 ;  /* 0x000000585955723e */ /* 0x000fe4000480705a */
[----:B------:R-:W-:Y:S01]  /*2af0*/  F2FP.SATFINITE.E4M3.F32.PACK_AB_MERGE_C R86, R93, R92, R94 ;  /* 0x0000005c5d56723e */ /* 0x000fe2000480705e */
[----:B------:R1:W-:Y:S01]  /*2b00*/  STS.128 [R9+UR8], R68 ;  /* 0x0000004409007988 */ /* 0x0003e20008000c08 */
[----:B------:R-:W-:Y:S02]  /*2b10*/  F2FP.SATFINITE.E4M3.F32.PACK_AB_MERGE_C R87, R97, R96, R98 ;  /* 0x000000606157723e */ /* 0x000fe40004807062 */
[----:B------:R-:W-:Y:S02]  /*2b20*/  F2FP.SATFINITE.E4M3.F32.PACK_AB_MERGE_C R100, R101, R100, R102 ;  /* 0x000000646564723e */ /* 0x000fe40004807066 */
[----:B------:R-:W-:-:S02]  /*2b30*/  LOP3.LUT R10, R0, 0x50, RZ, 0x3c, !PT ;  /* 0x00000050000a7812 */ /* 0x000fc400078e3cff */
[----:B------:R-:W-:Y:S02]  /*2b40*/  F2FP.SATFINITE.E4M3.F32.PACK_AB_MERGE_C R101, R105, R104, R106 ;  /* 0x000000686965723e */ /* 0x000fe4000480706a */
[----:B------:R-:W-:Y:S01]  /*2b50*/  F2FP.SATFINITE.E4M3.F32.PACK_AB_MERGE_C R102, R109, R108, R110 ;  /* 0x0000006c6d66723e */ /* 0x000fe2000480706e */
[----:B------:R1:W-:Y:S01]  /*2b60*/  STS.128 [R10+UR8], R84 ;  /* 0x000000540a007988 */ /* 0x0003e20008000c08 */
[----:B------:R-:W-:Y:S02]  /*2b70*/  F2FP.SATFINITE.E4M3.F32.PACK_AB_MERGE_C R103, R113, R112, R114 ;  /* 0x000000707167723e */ /* 0x000fe40004807072 */
[----:B------:R-:W-:Y:S02]  /*2b80*/  F2FP.SATFINITE.E4M3.F32.PACK_AB_MERGE_C R116, R117, R116, R118 ;  /* 0x000000747574723e */ /* 0x000fe40004807076 */
[----:B------:R-:W-:Y:S02]  /*2b90*/  LOP3.LUT R11, R0, 0x60, RZ, 0x3c, !PT ;  /* 0x00000060000b7812 */ /* 0x000fe400078e3cff */
[----:B------:R-:W-:-:S02]  /*2ba0*/  F2FP.SATFINITE.E4M3.F32.PACK_AB_MERGE_C R117, R121, R120, R122 ;  /* 0x000000787975723e */ /* 0x000fc4000480707a */
[----:B------:R-:W-:Y:S01]  /*2bb0*/  F2FP.SATFINITE.E4M3.F32.PACK_AB_MERGE_C R118, R125, R124, R126 ;  /* 0x0000007c7d76723e */ /* 0x000fe2000480707e */
[----:B------:R1:W-:Y:S01]  /*2bc0*/  STS.128 [R11+UR8], R100 ;  /* 0x000000640b007988 */ /* 0x0003e20008000c08 */
[----:B------:R-:W-:Y:S02]  /*2bd0*/  F2FP.SATFINITE.E4M3.F32.PACK_AB_MERGE_C R119, R129, R128, R130 ;  /* 0x000000808177723e */ /* 0x000fe40004807082 */
[----:B------:R-:W-:-:S05]  /*2be0*/  LOP3.LUT R12, R0, 0x70, RZ, 0x3c, !PT ;  /* 0x00000070000c7812 */ /* 0x000fca00078e3cff */
[----:B------:R1:W-:Y:S01]  /*2bf0*/  STS.128 [R12+UR8], R116 ;  /* 0x000000740c007988 */ /* 0x0003e20008000c08 */
[----:B------:R2:W-:Y:S06]  /*2c00*/  MEMBAR.ALL.CTA ;  /* 0x0000000000007992 */ /* 0x0005ec0000008000 */
[----:B--2---:R-:W2:Y:S02]  /*2c10*/  FENCE.VIEW.ASYNC.S ;  /* 0x00000000000073c6 */ /* 0x004ea40000000000 */
[----:B--2---:R-:W-:Y:S06]  /*2c20*/  BAR.SYNC.DEFER_BLOCKING 0x0 ;  /* 0x0000000000007b1d */ /* 0x004fec0000010000 */
[----:B------:R1:W-:Y:S01]  /*2c30*/  @UP1 UTMASTG.2D [UR4], [UR20] ;  /* 0x00000004140013b5 */ /* 0x0003e20008008000 */
[----:B------:R0:W-:Y:S01]  /*2c40*/  UTMACMDFLUSH ;  /* 0x00000000000079b7 */ /* 0x0001e20000000000 */
[----:B------:R-:W-:-:S04]  /*2c50*/  DEPBAR.LE SB0, 0x0 ;  /* 0x000080000000791a */ /* 0x000fc80000000000 */
[----:B------:R-:W-:Y:S08]  /*2c60*/  BAR.SYNC.DEFER_BLOCKING 0x0 ;  /* 0x0000000000007b1d */ /* 0x000ff00000010000 */
[----:B------:R-:W-:Y:S06]  /*2c70*/  BAR.SYNC.DEFER_BLOCKING 0x0 ;  /* 0x0000000000007b1d */ /* 0x000fec0000010000 */
[----:B-1----:R-:W-:Y:S05]  /*2c80*/  @P2 BRA `(.L_x_76) ;  /* 0x0000000000a02947 */ /* 0x002fea0003800000 */
[----:B------:R-:W1:Y:S01]  /*2c90*/  S2UR UR5, SR_CgaCtaId ;  /* 0x00000000000579c3 */ /* 0x000e620000008800 */
[----:B------:R-:W-:Y:S01]  /*2ca0*/  NOP ;  /* 0x0000000000007918 */ /* 0x000fe20000000000 */
[----:B------:R-:W-:Y:S01]  /*2cb0*/  UMOV UR4, 0x50 ;  /* 0x0000005000047882 */ /* 0x000fe20000000000 */
[----:B------:R-:W-:Y:S02]  /*2cc0*/  IMAD.U32 R0, RZ, RZ, UR23 ;  /* 0x00000017ff007e24 */ /* 0x000fe4000f8e00ff */
[----:B------:R-:W-:Y:S02]  /*2cd0*/  IMAD.MOV.U32 R3, RZ, RZ, 0xff ;  /* 0x000000ffff037424 */ /* 0x000fe400078e00ff */
[----:B------:R-:W-:Y:S01]  /*2ce0*/  IMAD.MOV.U32 R7, RZ, RZ, 0x1 ;  /* 0x00000001ff077424 */ /* 0x000fe200078e00ff */
[----:B------:R-:W-:-:S04]  /*2cf0*/  LOP3.LUT R0, R0, 0xffff, RZ, 0xc0, !PT ;  /* 0x0000ffff00007812 */ /* 0x000fc800078ec0ff */
[----:B------:R-:W-:-:S05]  /*2d00*/  SHF.R.U32.HI R0, RZ, 0x5, R0 ;  /* 0x00000005ff007819 */ /* 0x000fca0000011600 */
[----:B------:R-:W-:Y:S01]  /*2d10*/  VIADD R2, R0, 0x10 ;  /* 0x0000001000027836 */ /* 0x000fe20000000000 */
[----:B------:R-:W-:Y:S01]  /*2d20*/  SHF.L.U32 R0, R3, R0, RZ ;  /* 0x0000000003007219 */ /* 0x000fe200000006ff */
[----:B-1----:R-:W-:-:S03]  /*2d30*/  ULEA UR6, UR5, UR4, 0x18 ;  /* 0x0000000405067291 */ /* 0x002fc6000f8ec0ff */
[----:B------:R-:W-:-:S04]  /*2d40*/  SHF.L.U32 R3, R7, R2, RZ ;  /* 0x0000000207037219 */ /* 0x000fc800000006ff */
[----:B------:R-:W-:Y:S02]  /*2d50*/  LOP3.LUT R0, R3, R0, RZ, 0xfc, !PT ;  /* 0x0000000003007212 */ /* 0x000fe400078efcff */
[----:B------:R-:W1:Y:S02]  /*2d60*/  LDS R5, [UR6] ;  /* 0x00000006ff057984 */ /* 0x000e640008000800 */
[C---:B------:R-:W-:Y:S02]  /*2d70*/  LOP3.LUT R2, R0.reuse, 0xffff, RZ, 0xc0, !PT ;  /* 0x0000ffff00027812 */ /* 0x040fe400078ec0ff */
[----:B-1----:R-:W-:-:S04]  /*2d80*/  LOP3.LUT R3, R0, 0xffff, R5, 0x80, !PT ;  /* 0x0000ffff00037812 */ /* 0x002fc800078e8005 */
[----:B------:R-:W-:-:S13]  /*2d90*/  ISETP.NE.AND P0, PT, R3, R2, PT ;  /* 0x000000020300720c */ /* 0x000fda0003f05270 */
[----:B------:R-:W-:Y:S05]  /*2da0*/  @P0 BRA `(.L_x_77) ;  /* 0x0000000000500947 */ /* 0x000fea0003800000 */
[----:B------:R-:W-:Y:S02]  /*2db0*/  SHF.R.U32.HI R5, RZ, 0x10, R5 ;  /* 0x00000010ff057819 */ /* 0x000fe40000011605 */
[----:B------:R-:W-:-:S04]  /*2dc0*/  SHF.R.U32.HI R2, RZ, 0x10, R0 ;  /* 0x00000010ff027819 */ /* 0x000fc80000011600 */
[----:B------:R-:W-:-:S04]  /*2dd0*/  LOP3.LUT R5, R5, R2, RZ, 0xc0, !PT ;  /* 0x0000000205057212 */ /* 0x000fc800078ec0ff */
[----:B------:R-:W-:-:S13]  /*2de0*/  ISETP.NE.AND P0, PT, R5, R2, PT ;  /* 0x000000020500720c */ /* 0x000fda0003f05270 */
[----:B------:R-:W-:Y:S05]  /*2df0*/  @P0 BRA `(.L_x_78) ;  /* 0x0000000000300947 */ /* 0x000fea0003800000 */
[----:B------:R-:W-:Y:S01]  /*2e00*/  R2UR UR4, R0 ;  /* 0x00000000000472ca */ /* 0x000fe200000e0000 */
[----:B------:R-:W-:Y:S01]  /*2e10*/  VOTEU.ANY UR5, UPT, PT ;  /* 0x0000000000057886 */ /* 0x000fe200038e0100 */
[----:B------:R-:W1:Y:S01]  /*2e20*/  S2R R0, SR_LANEID ;  /* 0x0000000000007919 */ /* 0x000e620000000000 */
[----:B------:R-:W-:-:S10]  /*2e30*/  UFLO.U32 UR5, UR5 ;  /* 0x00000005000572bd */ /* 0x000fd400080e0000 */
[----:B------:R-:W-:-:S06]  /*2e40*/  ULOP3.LUT UR4, URZ, UR4, URZ, 0x33, !UPT ;  /* 0x00000004ff047292 */ /* 0x000fcc000f8e33ff */
[----:B------:R-:W-:-:S04]  /*2e50*/  IMAD.U32 R2, RZ, RZ, UR4 ;  /* 0x00000004ff027e24 */ /* 0x000fc8000f8e00ff */
[----:B------:R-:W2:Y:S02]  /*2e60*/  REDUX UR7, R2 ;  /* 0x00000000020773c4 */ /* 0x000ea40000000000 */
[----:B------:R3:W-:Y:S01]  /*2e70*/  UTCATOMSWS.AND URZ, UR4 ;  /* 0x0000000400ff79e3 */ /* 0x0007e20008000000 */
[----:B-1----:R-:W-:Y:S01]  /*2e80*/  ISETP.EQ.U32.AND P0, PT, R0, UR5, PT ;  /* 0x0000000500007c0c */ /* 0x002fe2000bf02070 */
[----:B--2---:R-:W-:-:S12]  /*2e90*/  IMAD.U32 R0, RZ, RZ, UR7 ;  /* 0x00000007ff007e24 */ /* 0x004fd8000f8e00ff */
[----:B------:R3:W-:Y:S01]  /*2ea0*/  @P0 ATOMS.AND RZ, [UR6], R0 ;  /* 0x00000000ffff098c */ /* 0x0007e2000a800006 */
[----:B------:R-:W-:Y:S05]  /*2eb0*/  BRA `(.L_x_76) ;  /* 0x0000000000147947 */ /* 0x000fea0003800000 */
.L_x_78:
[----:B------:R-:W-:-:S07]  /*2ec0*/  MOV R2, 0x2ee0 ;  /* 0x00002ee000027802 */ /* 0x000fce0000000f00 */
[----:B------:R-:W-:Y:S05]  /*2ed0*/  CALL.REL.NOINC `($__internal_0_$__cuda_sm10x_tcgen05_guardrail_trap_col_being_dealloced_not_returned_by_alloc) ;  /* 0x0000000000447944 */ /* 0x000fea0003c00000 */
[----:B------:R-:W-:Y:S05]  /*2ee0*/  BRA `(.L_x_76) ;  /* 0x0000000000087947 */ /* 0x000fea0003800000 */
.L_x_77:
[----:B------:R-:W-:-:S07]  /*2ef0*/  MOV R2, 0x2f10 ;  /* 0x00002f1000027802 */ /* 0x000fce0000000f00 */
[----:B------:R-:W-:Y:S05]  /*2f00*/  CALL.REL.NOINC `($__internal_2_$__cuda_sm10x_tcgen05_guardrail_trap_unallocated_columns_being_dealloced) ;  /* 0x0000000000507944 */ /* 0x000fea0003c00000 */
.L_x_76:
[----:B------:R-:W-:Y:S01]  /*2f10*/  NOP ;  /* 0x0000000000007918 */ /* 0x000fe20000000000 */
[----:B---3--:R-:W-:Y:S05]  /*2f20*/  EXIT ;  /* 0x000000000000794d */ /* 0x008fea0003800000 */
.L_x_61:
[----:B------:R-:W1:Y:S02]  /*2f30*/  SYNCS.PHASECHK.TRANS64.TRYWAIT P0, [UR8+0x28000], RZ ;  /* 0x028000ffff0075a7 */ /* 0x000e640008001108 */
[----:B-1----:R-:W-:Y:S05]  /*2f40*/  @!P0 BRA `(.L_x_61) ;  /* 0xfffffffc00f88947 */ /* 0x002fea000383ffff */
[----:B------:R-:W-:Y:S05]  /*2f50*/  BRA `(.L_x_79) ;  /* 0xffffffec00287947 */ /* 0x000fea000383ffff */
.L_x_63:
[----:B------:R-:W1:Y:S02]  /*2f60*/  SYNCS.PHASECHK.TRANS64.TRYWAIT P1, [UR8+0x28020], RZ ;  /* 0x028020ffff0075a7 */ /* 0x000e640008021108 */
[----:B-1----:R-:W-:Y:S05]  /*2f70*/  @!P1 BRA `(.L_x_63) ;  /* 0xfffffffc00f89947 */ /* 0x002fea000383ffff */
[----:B------:R-:W-:Y:S05]  /*2f80*/  BRA `(.L_x_80) ;  /* 0xffffffec00c47947 */ /* 0x000fea000383ffff */
.L_x_64:
[----:B------:R-:W2:Y:S02]  /*2f90*/  SYNCS.PHASECHK.TRANS64.TRYWAIT P0, [UR28+0x28000], R2 ;  /* 0x02800002ff0075a7 */ /* 0x000ea4000800111c */
[----:B--2---:R-:W-:Y:S05]  /*2fa0*/  @!P0 BRA `(.L_x_64) ;  /* 0xfffffffc00f88947 */ /* 0x004fea000383ffff */
[----:B------:R-:W-:Y:S05]  /*2fb0*/  BRA `(.L_x_81) ;  /* 0xfffffff000447947 */ /* 0x000fea000383ffff */
.L_x_66:
[----:B------:R-:W2:Y:S02]  /*2fc0*/  SYNCS.PHASECHK.TRANS64.TRYWAIT P0, [UR28+0x28020], R2 ;  /* 0x02802002ff0075a7 */ /* 0x000ea4000800111c */
[----:B--2---:R-:W-:Y:S05]  /*2fd0*/  @!P0 BRA `(.L_x_66) ;  /* 0xfffffffc00f88947 */ /* 0x004fea000383ffff */
[----:B------:R-:W-:Y:S05]  /*2fe0*/  BRA `(.L_x_82) ;  /* 0xfffffff000ec7947 */ /* 0x000fea000383ffff */
        .weak           $__internal_0_$__cuda_sm10x_tcgen05_guardrail_trap_col_being_dealloced_not_returned_by_alloc
        .type           $__internal_0_$__cuda_sm10x_tcgen05_guardrail_trap_col_being_dealloced_not_returned_by_alloc,@function
        .size           $__internal_0_$__cuda_sm10x_tcgen05_guardrail_trap_col_being_dealloced_not_returned_by_alloc,($__internal_1_$__cuda_sm10x_tcgen05_guardrail_trap_phase_invalid_during_alloc - $__internal_0_$__cuda_sm10x_tcgen05_guardrail_trap_col_being_dealloced_not_returned_by_alloc)
$__internal_0_$__cuda_sm10x_tcgen05_guardrail_trap_col_being_dealloced_not_returned_by_alloc:
[----:B------:R-:W-:Y:S05]  /*2ff0*/  BPT.TRAP 0x1 ;  /* 0x000000040000795c */ /* 0x000fea0000300000 */
[----:B------:R-:W-:-:S04]  /*3000*/  IMAD.MOV.U32 R3, RZ, RZ, 0x0 ;  /* 0x00000000ff037424 */ /* 0x000fc800078e00ff */
[----:B------:R-:W-:Y:S05]  /*3010*/  RET.REL.NODEC R2 `(gluon_tcgen05) ;  /* 0xffffffcc02f87950 */ /* 0x000fea0003c3ffff */
        .weak           $__internal_1_$__cuda_sm10x_tcgen05_guardrail_trap_phase_invalid_during_alloc
        .type           $__internal_1_$__cuda_sm10x_tcgen05_guardrail_trap_phase_invalid_during_alloc,@function
        .size           $__internal_1_$__cuda_sm10x_tcgen05_guardrail_trap_phase_invalid_during_alloc,($__internal_2_$__cuda_sm10x_tcgen05_guardrail_trap_unallocated_columns_being_dealloced - $__internal_1_$__cuda_sm10x_tcgen05_guardrail_trap_phase_invalid_during_alloc)
$__internal_1_$__cuda_sm10x_tcgen05_guardrail_trap_phase_invalid_during_alloc:
[----:B------:R-:W-:Y:S05]  /*3020*/  BPT.TRAP 0x1 ;  /* 0x000000040000795c */ /* 0x000fea0000300000 */
[----:B------:R-:W-:-:S04]  /*3030*/  IMAD.MOV.U32 R3, RZ, RZ, 0x0 ;  /* 0x00000000ff037424 */ /* 0x000fc800078e00ff */
[----:B------:R-:W-:Y:S05]  /*3040*/  RET.REL.NODEC R2 `(gluon_tcgen05) ;  /* 0xffffffcc02ec7950 */ /* 0x000fea0003c3ffff */
        .weak           $__internal_2_$__cuda_sm10x_tcgen05_guardrail_trap_unallocated_columns_being_dealloced
        .type           $__internal_2_$__cuda_sm10x_tcgen05_guardrail_trap_unallocated_columns_being_dealloced,@function
        .size           $__internal_2_$__cuda_sm10x_tcgen05_guardrail_trap_unallocated_columns_being_dealloced,(.L_x_86 - $__internal_2_$__cuda_sm10x_tcgen05_guardrail_trap_unallocated_columns_being_dealloced)
$__internal_2_$__cuda_sm10x_tcgen05_guardrail_trap_unallocated_columns_being_dealloced:
[----:B------:R-:W-:Y:S05]  /*3050*/  BPT.TRAP 0x1 ;  /* 0x000000040000795c */ /* 0x000fea0000300000 */
[----:B------:R-:W-:-:S04]  /*3060*/  IMAD.MOV.U32 R3, RZ, RZ, 0x0 ;  /* 0x00000000ff037424 */ /* 0x000fc800078e00ff */
[----:B------:R-:W-:Y:S05]  /*3070*/  RET.REL.NODEC R2 `(gluon_tcgen05) ;  /* 0xffffffcc02e07950 */ /* 0x000fea0003c3ffff */
.L_x_83:
[----:B------:R-:W-:-:S00]  /*3080*/  BRA `(.L_x_83) ;  /* 0xfffffffc00fc7947 */ /* 0x000fc0000383ffff */
[----:B------:R-:W-:-:S00]  /*3090*/  NOP ;  /* 0x0000000000007918 */ /* 0x000fc00000000000 */
        /* <DEDUP_REMOVED lines=14> */
.L_x_86:


//--------------------- .nv.shared.gluon_tcgen05  --------------------------
	.section	.nv.shared.gluon_tcgen05,"aw",@nobits
	.sectionflags	@""
	.align	16
	.zero		1024


//--------------------- .nv.shared.reserved.0     --------------------------
	.section	.nv.shared.reserved.0,"aw",@nobits
	.align	8
	.weak		__nv_reservedSMEM_offset_0_alias
	.size		__nv_reservedSMEM_offset_0_alias, 0, 64
	.other		__nv_reservedSMEM_offset_0_alias,@"STO_CUDA_RESERVED_SHARED STV_DEFAULT"
__nv_reservedSMEM_offset_0_alias:
	.zero		0
.nv.shared.reserved.0:
	.zero		64
	.weak		__nv_reservedSMEM_allocation_phase
	.type		__nv_reservedSMEM_allocation_phase,@object
	.size		__nv_reservedSMEM_allocation_phase,(.L_0 - __nv_reservedSMEM_allocation_phase)
__nv_reservedSMEM_allocation_phase:
	.zero		1
.L_0:
	.zero		7
	.weak		__nv_reservedSMEM_devtool_atexit_pc
	.type		__nv_reservedSMEM_devtool_atexit_pc,@object
	.size		__nv_reservedSMEM_devtool_atexit_pc,(__nv_reservedSMEM_allocation_mask - __nv_reservedSMEM_devtool_atexit_pc)
__nv_reservedSMEM_devtool_atexit_pc:
	.zero		8
	.weak		__nv_reservedSMEM_allocation_mask
	.type		__nv_reservedSMEM_allocation_mask,@object
	.size		__nv_reservedSMEM_allocation_mask,(.L_2 - __nv_reservedSMEM_allocation_mask)
__nv_reservedSMEM_allocation_mask:
	.zero		4
.L_2:


//--------------------- .nv.constant0.gluon_tcgen05 --------------------------
	.section	.nv.constant0.gluon_tcgen05,"a",@progbits
	.sectionflags	@""
	.align	4
.nv.constant0.gluon_tcgen05:
	.zero		976


//--------------------- SYMBOLS --------------------------

	.type		.nv.reservedSmem.offset0,@object
	.size		.nv.reservedSmem.offset0,0x4
	.type		.nv.reservedSmem.cap,@object
	.size		.nv.reservedSmem.cap,0x4
